	.target	sm_100a

	.elftype	@"ET_EXEC"


//--------------------- .note.nv.tkinfo           --------------------------
	.section	.note.nv.tkinfo,"",@"SHT_NOTE"
	.sectionflags	@"SHF_NOTE_NV_TKINFO"
	.tkinfo
        /*0018*/ 	.word	0x00000002
        /*0030*/ 	.string	""
        /*0030*/ 	.string	"ptxas"
        /*0030*/ 	.string	"Cuda compilation tools, release 13.0, V13.0.88"
        /*0030*/ 	.string	"Build cuda_13.0.r13.0/compiler.36424714_0"
        /*0030*/ 	.string	"-arch sm_100a -m 64 "



//--------------------- .note.nv.cuinfo           --------------------------
	.section	.note.nv.cuinfo,"",@"SHT_NOTE"
	.sectionflags	@"SHF_NOTE_NV_CUINFO"
        /*0018*/ 	.short	0x0002
        /*001a*/ 	.short	0x0064
        /*001c*/ 	.short	0x0082
	.zero		2


//--------------------- .nv.info                  --------------------------
	.section	.nv.info,"",@"SHT_CUDA_INFO"
	.align	4


	//----- nvinfo : EIATTR_REGCOUNT
	.align		4
        /*0000*/ 	.byte	0x04, 0x2f
        /*0002*/ 	.short	(.L_19 - .L_18)
	.align		4
.L_18:
        /*0004*/ 	.word	index@(_ZN7cutlass13device_kernelINS_4gemm6kernel13GemmUniversalIN4cute5tupleIJiiiiEEENS1_10collective13CollectiveMmaINS1_35MainloopSm100TmaUmmaWarpSpecializedILi4ELi2ELi4ENS5_IJNS4_1CILi1EEESB_SB_EEEEENS5_IJNSA_ILi64EEESE_NSA_ILi32EEEEEEaNS5_IJlSB_lEEEaSH_NS4_8TiledMMAINS4_8MMA_AtomIJNS4_15SM100_MMA_S8_SSIaaiLi64ELi64ELNS4_4UMMA5MajorE0ELSM_0ELNSL_8SaturateE0EEEEEENS4_6LayoutISC_NS5_IJNSA_ILi0EEESR_SR_EEEEENS5_IJNS4_10UnderscoreESU_SU_EEEEENS4_13SM90_TMA_LOADENS4_14ComposedLayoutINS4_7SwizzleILi1ELi4ELi3EEENS4_18smem_ptr_flag_bitsILi8EEENSQ_INS5_IJNSA_ILi8EEESF_EEENS5_IJSF_SB_EEEEEEEvNS4_8identityESX_S17_vS18_EENS_8epilogue10collective18CollectiveEpilogueINS1A_23Sm100TmaWarpSpecializedILi1ELi1ELi32ELb0ELb0EEEJSG_NS5_IJNSQ_ISE_SB_EES1F_EEEaSH_aSH_NS1A_6fusion15FusionCallbacksIS1E_NS1H_17LinearCombinationIaiaiLNS_15FloatRoundStyleE2EEESG_S1G_JEEENS4_5SM1004TMEM4LOAD26SM100_TMEM_LOAD_16dp32b32xESX_NSY_INSZ_ILi2ELi4ELi3EEES12_NSQ_INS5_IJS13_SE_EEENS5_IJSE_SB_EEEEEEENS4_39AutoVectorizingCopyWithAssumedAlignmentILi128EEENS4_14SM90_TMA_STOREES1V_S1X_S1X_EEEvvEEEEvNT_6ParamsE)
        /*0008*/ 	.word	0x0000007b


	//----- nvinfo : EIATTR_FRAME_SIZE
	.align		4
.L_19:
        /*000c*/ 	.byte	0x04, 0x11
        /*000e*/ 	.short	(.L_21 - .L_20)
	.align		4
.L_20:
        /*0010*/ 	.word	index@($__internal_2_$__cuda_sm10x_tcgen05_guardrail_trap_unallocated_columns_being_dealloced)
        /*0014*/ 	.word	0x00000000


	//----- nvinfo : EIATTR_FRAME_SIZE
	.align		4
.L_21:
        /*0018*/ 	.byte	0x04, 0x11
        /*001a*/ 	.short	(.L_23 - .L_22)
	.align		4
.L_22:
        /*001c*/ 	.word	index@($__internal_1_$__cuda_sm10x_tcgen05_guardrail_trap_phase_invalid_during_alloc)
        /*0020*/ 	.word	0x00000000


	//----- nvinfo : EIATTR_FRAME_SIZE
	.align		4
.L_23:
        /*0024*/ 	.byte	0x04, 0x11
        /*0026*/ 	.short	(.L_25 - .L_24)
	.align		4
.L_24:
        /*0028*/ 	.word	index@($__internal_0_$__cuda_sm10x_tcgen05_guardrail_trap_col_being_dealloced_not_returned_by_alloc)
        /*002c*/ 	.word	0x00000000


	//----- nvinfo : EIATTR_FRAME_SIZE
	.align		4
.L_25:
        /*0030*/ 	.byte	0x04, 0x11
        /*0032*/ 	.short	(.L_27 - .L_26)
	.align		4
.L_26:
        /*0034*/ 	.word	index@(_ZN7cutlass13device_kernelINS_4gemm6kernel13GemmUniversalIN4cute5tupleIJiiiiEEENS1_10collective13CollectiveMmaINS1_35MainloopSm100TmaUmmaWarpSpecializedILi4ELi2ELi4ENS5_IJNS4_1CILi1EEESB_SB_EEEEENS5_IJNSA_ILi64EEESE_NSA_ILi32EEEEEEaNS5_IJlSB_lEEEaSH_NS4_8TiledMMAINS4_8MMA_AtomIJNS4_15SM100_MMA_S8_SSIaaiLi64ELi64ELNS4_4UMMA5MajorE0ELSM_0ELNSL_8SaturateE0EEEEEENS4_6LayoutISC_NS5_IJNSA_ILi0EEESR_SR_EEEEENS5_IJNS4_10UnderscoreESU_SU_EEEEENS4_13SM90_TMA_LOADENS4_14ComposedLayoutINS4_7SwizzleILi1ELi4ELi3EEENS4_18smem_ptr_flag_bitsILi8EEENSQ_INS5_IJNSA_ILi8EEESF_EEENS5_IJSF_SB_EEEEEEEvNS4_8identityESX_S17_vS18_EENS_8epilogue10collective18CollectiveEpilogueINS1A_23Sm100TmaWarpSpecializedILi1ELi1ELi32ELb0ELb0EEEJSG_NS5_IJNSQ_ISE_SB_EES1F_EEEaSH_aSH_NS1A_6fusion15FusionCallbacksIS1E_NS1H_17LinearCombinationIaiaiLNS_15FloatRoundStyleE2EEESG_S1G_JEEENS4_5SM1004TMEM4LOAD26SM100_TMEM_LOAD_16dp32b32xESX_NSY_INSZ_ILi2ELi4ELi3EEES12_NSQ_INS5_IJS13_SE_EEENS5_IJSE_SB_EEEEEEENS4_39AutoVectorizingCopyWithAssumedAlignmentILi128EEENS4_14SM90_TMA_STOREES1V_S1X_S1X_EEEvvEEEEvNT_6ParamsE)
        /*0038*/ 	.word	0x00000000


	//----- nvinfo : EIATTR_MIN_STACK_SIZE
	.align		4
.L_27:
        /*003c*/ 	.byte	0x04, 0x12
        /*003e*/ 	.short	(.L_29 - .L_28)
	.align		4
.L_28:
        /*0040*/ 	.word	index@(_ZN7cutlass13device_kernelINS_4gemm6kernel13GemmUniversalIN4cute5tupleIJiiiiEEENS1_10collective13CollectiveMmaINS1_35MainloopSm100TmaUmmaWarpSpecializedILi4ELi2ELi4ENS5_IJNS4_1CILi1EEESB_SB_EEEEENS5_IJNSA_ILi64EEESE_NSA_ILi32EEEEEEaNS5_IJlSB_lEEEaSH_NS4_8TiledMMAINS4_8MMA_AtomIJNS4_15SM100_MMA_S8_SSIaaiLi64ELi64ELNS4_4UMMA5MajorE0ELSM_0ELNSL_8SaturateE0EEEEEENS4_6LayoutISC_NS5_IJNSA_ILi0EEESR_SR_EEEEENS5_IJNS4_10UnderscoreESU_SU_EEEEENS4_13SM90_TMA_LOADENS4_14ComposedLayoutINS4_7SwizzleILi1ELi4ELi3EEENS4_18smem_ptr_flag_bitsILi8EEENSQ_INS5_IJNSA_ILi8EEESF_EEENS5_IJSF_SB_EEEEEEEvNS4_8identityESX_S17_vS18_EENS_8epilogue10collective18CollectiveEpilogueINS1A_23Sm100TmaWarpSpecializedILi1ELi1ELi32ELb0ELb0EEEJSG_NS5_IJNSQ_ISE_SB_EES1F_EEEaSH_aSH_NS1A_6fusion15FusionCallbacksIS1E_NS1H_17LinearCombinationIaiaiLNS_15FloatRoundStyleE2EEESG_S1G_JEEENS4_5SM1004TMEM4LOAD26SM100_TMEM_LOAD_16dp32b32xESX_NSY_INSZ_ILi2ELi4ELi3EEES12_NSQ_INS5_IJS13_SE_EEENS5_IJSE_SB_EEEEEEENS4_39AutoVectorizingCopyWithAssumedAlignmentILi128EEENS4_14SM90_TMA_STOREES1V_S1X_S1X_EEEvvEEEEvNT_6ParamsE)
        /*0044*/ 	.word	0x00000000
.L_29:


//--------------------- .nv.compat                --------------------------
	.section	.nv.compat,"",@"SHT_CUDA_COMPAT_INFO"
	.align	4
        /*0000*/ 	.byte	0x02, 0x09, 0x01, 0x00, 0x02, 0x02, 0x03, 0x00, 0x02, 0x05, 0x06, 0x00, 0x03, 0x07, 0x01, 0x01
        /*0010*/ 	.byte	0x02, 0x03, 0x01, 0x00, 0x02, 0x06, 0x01, 0x00, 0x04, 0x0b, 0x08, 0x00, 0x01, 0x00, 0x00, 0x00
        /*0020*/ 	.byte	0x00, 0x00, 0x00, 0x00


//--------------------- .nv.info._ZN7cutlass13device_kernelINS_4gemm6kernel13GemmUniversalIN4cute5tupleIJiiiiEEENS1_10collective13CollectiveMmaINS1_35MainloopSm100TmaUmmaWarpSpecializedILi4ELi2ELi4ENS5_IJNS4_1CILi1EEESB_SB_EEEEENS5_IJNSA_ILi64EEESE_NSA_ILi32EEEEEEaNS5_IJlSB_lEEEaSH_NS4_8TiledMMAINS4_8MMA_AtomIJNS4_15SM100_MMA_S8_SSIaaiLi64ELi64ELNS4_4UMMA5MajorE0ELSM_0ELNSL_8SaturateE0EEEEEENS4_6LayoutISC_NS5_IJNSA_ILi0EEESR_SR_EEEEENS5_IJNS4_10UnderscoreESU_SU_EEEEENS4_13SM90_TMA_LOADENS4_14ComposedLayoutINS4_7SwizzleILi1ELi4ELi3EEENS4_18smem_ptr_flag_bitsILi8EEENSQ_INS5_IJNSA_ILi8EEESF_EEENS5_IJSF_SB_EEEEEEEvNS4_8identityESX_S17_vS18_EENS_8epilogue10collective18CollectiveEpilogueINS1A_23Sm100TmaWarpSpecializedILi1ELi1ELi32ELb0ELb0EEEJSG_NS5_IJNSQ_ISE_SB_EES1F_EEEaSH_aSH_NS1A_6fusion15FusionCallbacksIS1E_NS1H_17LinearCombinationIaiaiLNS_15FloatRoundStyleE2EEESG_S1G_JEEENS4_5SM1004TMEM4LOAD26SM100_TMEM_LOAD_16dp32b32xESX_NSY_INSZ_ILi2ELi4ELi3EEES12_NSQ_INS5_IJS13_SE_EEENS5_IJSE_SB_EEEEEEENS4_39AutoVectorizingCopyWithAssumedAlignmentILi128EEENS4_14SM90_TMA_STOREES1V_S1X_S1X_EEEvvEEEEvNT_6ParamsE --------------------------
	.section	.nv.info._ZN7cutlass13device_kernelINS_4gemm6kernel13GemmUniversalIN4cute5tupleIJiiiiEEENS1_10collective13CollectiveMmaINS1_35MainloopSm100TmaUmmaWarpSpecializedILi4ELi2ELi4ENS5_IJNS4_1CILi1EEESB_SB_EEEEENS5_IJNSA_ILi64EEESE_NSA_ILi32EEEEEEaNS5_IJlSB_lEEEaSH_NS4_8TiledMMAINS4_8MMA_AtomIJNS4_15SM100_MMA_S8_SSIaaiLi64ELi64ELNS4_4UMMA5MajorE0ELSM_0ELNSL_8SaturateE0EEEEEENS4_6LayoutISC_NS5_IJNSA_ILi0EEESR_SR_EEEEENS5_IJNS4_10UnderscoreESU_SU_EEEEENS4_13SM90_TMA_LOADENS4_14ComposedLayoutINS4_7SwizzleILi1ELi4ELi3EEENS4_18smem_ptr_flag_bitsILi8EEENSQ_INS5_IJNSA_ILi8EEESF_EEENS5_IJSF_SB_EEEEEEEvNS4_8identityESX_S17_vS18_EENS_8epilogue10collective18CollectiveEpilogueINS1A_23Sm100TmaWarpSpecializedILi1ELi1ELi32ELb0ELb0EEEJSG_NS5_IJNSQ_ISE_SB_EES1F_EEEaSH_aSH_NS1A_6fusion15FusionCallbacksIS1E_NS1H_17LinearCombinationIaiaiLNS_15FloatRoundStyleE2EEESG_S1G_JEEENS4_5SM1004TMEM4LOAD26SM100_TMEM_LOAD_16dp32b32xESX_NSY_INSZ_ILi2ELi4ELi3EEES12_NSQ_INS5_IJS13_SE_EEENS5_IJSE_SB_EEEEEEENS4_39AutoVectorizingCopyWithAssumedAlignmentILi128EEENS4_14SM90_TMA_STOREES1V_S1X_S1X_EEEvvEEEEvNT_6ParamsE,"",@"SHT_CUDA_INFO"
	.sectionflags	@""
	.align	4


	//----- nvinfo : EIATTR_CUDA_API_VERSION
	.align		4
        /*0000*/ 	.byte	0x04, 0x37
        /*0002*/ 	.short	(.L_31 - .L_30)
.L_30:
        /*0004*/ 	.word	0x00000082


	//----- nvinfo : EIATTR_KPARAM_INFO
	.align		4
.L_31:
        /*0008*/ 	.byte	0x04, 0x17
        /*000a*/ 	.short	(.L_33 - .L_32)
.L_32:
        /*000c*/ 	.word	0x00000000
        /*0010*/ 	.short	0x0000
        /*0012*/ 	.short	0x0000
        /*0014*/ 	.byte	0x00, 0xf0, 0x01, 0x20


	//----- nvinfo : EIATTR_AT_ENTRY_FRAGMENTS
	.align		4
.L_33:
        /*0018*/ 	.byte	0x04, 0x4f
        /*001a*/ 	.short	(.L_35 - .L_34)


	//   ....[0]....
.L_34:
        /*001c*/ 	.word	0x00000006


	//----- nvinfo : EIATTR_RESERVED_SMEM_USED
	.align		4
.L_35:
        /*0020*/ 	.byte	0x01, 0x41
	.zero		2


	//----- nvinfo : EIATTR_SPARSE_MMA_MASK
	.align		4
        /*0024*/ 	.byte	0x03, 0x50
        /*0026*/ 	.short	0x0000


	//----- nvinfo : EIATTR_TCGEN05_1CTA_USED
	.align		4
        /*0028*/ 	.byte	0x01, 0x51
	.zero		2


	//----- nvinfo : EIATTR_MAXREG_COUNT
	.align		4
        /*002c*/ 	.byte	0x03, 0x1b
        /*002e*/ 	.short	0x00ff


	//----- nvinfo : EIATTR_NUM_BARRIERS
	.align		4
        /*0030*/ 	.byte	0x02, 0x4c
        /*0032*/ 	.byte	0x07
	.zero		1


	//----- nvinfo : EIATTR_EXTERNS
	.align		4
        /*0034*/ 	.byte	0x04, 0x0f
        /*0036*/ 	.short	(.L_37 - .L_36)


	//   ....[0]....
	.align		4
.L_36:
        /*0038*/ 	.word	index@(__assertfail)


	//----- nvinfo : EIATTR_MERCURY_ISA_VERSION
	.align		4
.L_37:
        /*003c*/ 	.byte	0x03, 0x5f
        /*003e*/ 	.short	0x0101


	//----- nvinfo : EIATTR_INT_WARP_WIDE_INSTR_OFFSETS
	.align		4
        /*0040*/ 	.byte	0x04, 0x31
        /*0042*/ 	.short	(.L_39 - .L_38)


	//   ....[0]....
.L_38:
        /*0044*/ 	.word	0x00001d60


	//   ....[1]....
        /*0048*/ 	.word	0x000036c0


	//   ....[2]....
        /*004c*/ 	.word	0x000036e0


	//   ....[3]....
        /*0050*/ 	.word	0x00003710


	//   ....[4]....
        /*0054*/ 	.word	0x00004120


	//   ....[5]....
        /*0058*/ 	.word	0x00004210


	//----- nvinfo : EIATTR_COOP_GROUP_MASK_REGIDS
	.align		4
.L_39:
        /*005c*/ 	.byte	0x04, 0x29
        /*005e*/ 	.short	(.L_41 - .L_40)


	//   ....[0]....
.L_40:
        /*0060*/ 	.word	0xffffffff


	//   ....[1]....
        /*0064*/ 	.word	0xffffffff


	//   ....[2]....
        /*0068*/ 	.word	0xffffffff


	//   ....[3]....
        /*006c*/ 	.word	0xffffffff


	//   ....[4]....
        /*0070*/ 	.word	0xffffffff


	//   ....[5]....
        /*0074*/ 	.word	0xffffffff


	//   ....[6]....
        /*0078*/ 	.word	0xffffffff


	//   ....[7]....
        /*007c*/ 	.word	0xffffffff


	//   ....[8]....
        /*0080*/ 	.word	0xffffffff


	//   ....[9]....
        /*0084*/ 	.word	0xffffffff


	//   ....[10]....
        /*0088*/ 	.word	0xffffffff


	//   ....[11]....
        /*008c*/ 	.word	0xffffffff


	//   ....[12]....
        /*0090*/ 	.word	0xffffffff


	//----- nvinfo : EIATTR_COOP_GROUP_INSTR_OFFSETS
	.align		4
.L_41:
        /*0094*/ 	.byte	0x04, 0x28
        /*0096*/ 	.short	(.L_43 - .L_42)


	//   ....[0]....
.L_42:
        /*0098*/ 	.word	0x00000090


	//   ....[1]....
        /*009c*/ 	.word	0x000004d0


	//   ....[2]....
        /*00a0*/ 	.word	0x00000640


	//   ....[3]....
        /*00a4*/ 	.word	0x00000780


	//   ....[4]....
        /*00a8*/ 	.word	0x00000880


	//   ....[5]....
        /*00ac*/ 	.word	0x000009f0


	//   ....[6]....
        /*00b0*/ 	.word	0x00000b90


	//   ....[7]....
        /*00b4*/ 	.word	0x00001c40


	//   ....[8]....
        /*00b8*/ 	.word	0x00002a20


	//   ....[9]....
        /*00bc*/ 	.word	0x00002c30


	//   ....[10]....
        /*00c0*/ 	.word	0x00002c60


	//   ....[11]....
        /*00c4*/ 	.word	0x000035a0


	//   ....[12]....
        /*00c8*/ 	.word	0x000037d0


	//----- nvinfo : EIATTR_VRC_CTA_INIT_COUNT
	.align		4
.L_43:
        /*00cc*/ 	.byte	0x02, 0x4a
        /*00ce*/ 	.byte	0x80
	.zero		1


	//----- nvinfo : EIATTR_SYSCALL_OFFSETS
	.align		4
        /*00d0*/ 	.byte	0x04, 0x46
        /*00d2*/ 	.short	(.L_45 - .L_44)


	//   ....[0]....
.L_44:
        /*00d4*/ 	.word	0x00004c30


	//   ....[1]....
        /*00d8*/ 	.word	0x00004d70


	//   ....[2]....
        /*00dc*/ 	.word	0x000054d0


	//----- nvinfo : EIATTR_MBARRIER_INSTR_OFFSETS
	.align		4
.L_45:
        /*00e0*/ 	.byte	0x04, 0x39
        /*00e2*/ 	.short	(.L_47 - .L_46)


	//   ....[0]....
.L_46:
        /*00e4*/ 	.word	0x000005b0
        /*00e8*/ 	.word	0x000000ff
        /*00ec*/ 	.word	0x00000000
        /*00f0*/ 	.short	0x0100
        /*00f2*/ 	.byte	0x05
	.zero		1


	//   ....[1]....
        /*00f4*/ 	.word	0x000005c0
        /*00f8*/ 	.word	0x000000ff
        /*00fc*/ 	.word	0x00000020
        /*0100*/ 	.short	0x0100
        /*0102*/ 	.byte	0x05
	.zero		1


	//   ....[2]....
        /*0104*/ 	.word	0x000005d0
        /*0108*/ 	.word	0x000000ff
        /*010c*/ 	.word	0x00000008
        /*0110*/ 	.short	0x0100
        /*0112*/ 	.byte	0x05
	.zero		1


	//   ....[3]....
        /*0114*/ 	.word	0x000005e0
        /*0118*/ 	.word	0x000000ff
        /*011c*/ 	.word	0x00000028
        /*0120*/ 	.short	0x0100
        /*0122*/ 	.byte	0x05
	.zero		1


	//   ....[4]....
        /*0124*/ 	.word	0x000005f0
        /*0128*/ 	.word	0x000000ff
        /*012c*/ 	.word	0x00000010
        /*0130*/ 	.short	0x0100
        /*0132*/ 	.byte	0x05
	.zero		1


	//   ....[5]....
        /*0134*/ 	.word	0x00000600
        /*0138*/ 	.word	0x000000ff
        /*013c*/ 	.word	0x00000030
        /*0140*/ 	.short	0x0100
        /*0142*/ 	.byte	0x05
	.zero		1


	//   ....[6]....
        /*0144*/ 	.word	0x00000610
        /*0148*/ 	.word	0x000000ff
        /*014c*/ 	.word	0x00000018
        /*0150*/ 	.short	0x0100
        /*0152*/ 	.byte	0x05
	.zero		1


	//   ....[7]....
        /*0154*/ 	.word	0x00000620
        /*0158*/ 	.word	0x000000ff
        /*015c*/ 	.word	0x00000038
        /*0160*/ 	.short	0x0100
        /*0162*/ 	.byte	0x05
	.zero		1


	//   ....[8]....
        /*0164*/ 	.word	0x00000750
        /*0168*/ 	.word	0x000000ff
        /*016c*/ 	.word	0x00000040
        /*0170*/ 	.short	0x0100
        /*0172*/ 	.byte	0x06
	.zero		1


	//   ....[9]....
        /*0174*/ 	.word	0x00000760
        /*0178*/ 	.word	0x000000ff
        /*017c*/ 	.word	0x00000048
        /*0180*/ 	.short	0x0100
        /*0182*/ 	.byte	0x06
	.zero		1


	//   ....[10]....
        /*0184*/ 	.word	0x00000850
        /*0188*/ 	.word	0x000000ff
        /*018c*/ 	.word	0x00000050
        /*0190*/ 	.short	0x0100
        /*0192*/ 	.byte	0x05
	.zero		1


	//   ....[11]....
        /*0194*/ 	.word	0x00000860
        /*0198*/ 	.word	0x000000ff
        /*019c*/ 	.word	0x00000058
        /*01a0*/ 	.short	0x0100
        /*01a2*/ 	.byte	0x05
	.zero		1


	//   ....[12]....
        /*01a4*/ 	.word	0x000009a0
        /*01a8*/ 	.word	0x000000ff
        /*01ac*/ 	.word	0x00000060
        /*01b0*/ 	.short	0x0100
        /*01b2*/ 	.byte	0x05
	.zero		1


	//   ....[13]....
        /*01b4*/ 	.word	0x000009b0
        /*01b8*/ 	.word	0x000000ff
        /*01bc*/ 	.word	0x00000070
        /*01c0*/ 	.short	0x0100
        /*01c2*/ 	.byte	0x05
	.zero		1


	//   ....[14]....
        /*01c4*/ 	.word	0x000009c0
        /*01c8*/ 	.word	0x000000ff
        /*01cc*/ 	.word	0x00000068
        /*01d0*/ 	.short	0x0100
        /*01d2*/ 	.byte	0x05
	.zero		1


	//   ....[15]....
        /*01d4*/ 	.word	0x000009d0
        /*01d8*/ 	.word	0x000000ff
        /*01dc*/ 	.word	0x00000078
        /*01e0*/ 	.short	0x0100
        /*01e2*/ 	.byte	0x05
	.zero		1


	//   ....[16]....
        /*01e4*/ 	.word	0x00000b00
        /*01e8*/ 	.word	0x000000ff
        /*01ec*/ 	.word	0x00000080
        /*01f0*/ 	.short	0x0100
        /*01f2*/ 	.byte	0x06
	.zero		1


	//   ....[17]....
        /*01f4*/ 	.word	0x00000b10
        /*01f8*/ 	.word	0x000000ff
        /*01fc*/ 	.word	0x000000a0
        /*0200*/ 	.short	0x0100
        /*0202*/ 	.byte	0x06
	.zero		1


	//   ....[18]....
        /*0204*/ 	.word	0x00000b20
        /*0208*/ 	.word	0x000000ff
        /*020c*/ 	.word	0x00000088
        /*0210*/ 	.short	0x0100
        /*0212*/ 	.byte	0x06
	.zero		1


	//   ....[19]....
        /*0214*/ 	.word	0x00000b30
        /*0218*/ 	.word	0x000000ff
        /*021c*/ 	.word	0x000000a8
        /*0220*/ 	.short	0x0100
        /*0222*/ 	.byte	0x06
	.zero		1


	//   ....[20]....
        /*0224*/ 	.word	0x00000b40
        /*0228*/ 	.word	0x000000ff
        /*022c*/ 	.word	0x00000090
        /*0230*/ 	.short	0x0100
        /*0232*/ 	.byte	0x06
	.zero		1


	//   ....[21]....
        /*0234*/ 	.word	0x00000b50
        /*0238*/ 	.word	0x000000ff
        /*023c*/ 	.word	0x000000b0
        /*0240*/ 	.short	0x0100
        /*0242*/ 	.byte	0x06
	.zero		1


	//   ....[22]....
        /*0244*/ 	.word	0x00000b60
        /*0248*/ 	.word	0x000000ff
        /*024c*/ 	.word	0x00000098
        /*0250*/ 	.short	0x0100
        /*0252*/ 	.byte	0x06
	.zero		1


	//   ....[23]....
        /*0254*/ 	.word	0x00000b70
        /*0258*/ 	.word	0x000000ff
        /*025c*/ 	.word	0x000000b8
        /*0260*/ 	.short	0x0100
        /*0262*/ 	.byte	0x06
	.zero		1


	//   ....[24]....
        /*0264*/ 	.word	0x00000c60
        /*0268*/ 	.word	0x000000ff
        /*026c*/ 	.word	0x000000c0
        /*0270*/ 	.short	0x0100
        /*0272*/ 	.byte	0x05
	.zero		1


	//   ....[25]....
        /*0274*/ 	.word	0x00000c70
        /*0278*/ 	.word	0x000000ff
        /*027c*/ 	.word	0x000000d0
        /*0280*/ 	.short	0x0100
        /*0282*/ 	.byte	0x05
	.zero		1


	//   ....[26]....
        /*0284*/ 	.word	0x00000c80
        /*0288*/ 	.word	0x000000ff
        /*028c*/ 	.word	0x000000c8
        /*0290*/ 	.short	0x0100
        /*0292*/ 	.byte	0x05
	.zero		1


	//   ....[27]....
        /*0294*/ 	.word	0x00000c90
        /*0298*/ 	.word	0x000000ff
        /*029c*/ 	.word	0x000000d8
        /*02a0*/ 	.short	0x0100
        /*02a2*/ 	.byte	0x05
	.zero		1


	//   ....[28]....
        /*02a4*/ 	.word	0x00001560
        /*02a8*/ 	.word	0x00000003
        /*02ac*/ 	.word	0x000000d0
        /*02b0*/ 	.short	0x010a
        /*02b2*/ 	.byte	0xff
	.zero		1


	//   ....[29]....
        /*02b4*/ 	.word	0x00001590
        /*02b8*/ 	.word	0x00000003
        /*02bc*/ 	.word	0x000000c0
        /*02c0*/ 	.short	0x0101
        /*02c2*/ 	.byte	0xff
	.zero		1


	//   ....[30]....
        /*02c4*/ 	.word	0x00001660
        /*02c8*/ 	.word	0x000000ff
        /*02cc*/ 	.word	0x00000020
        /*02d0*/ 	.short	0x010a
        /*02d2*/ 	.byte	0x08
	.zero		1


	//   ....[31]....
        /*02d4*/ 	.word	0x00001700
        /*02d8*/ 	.word	0x000000ff
        /*02dc*/ 	.word	0x00000020
        /*02e0*/ 	.short	0x010a
        /*02e2*/ 	.byte	0x21
	.zero		1


	//   ....[32]....
        /*02e4*/ 	.word	0x00001860
        /*02e8*/ 	.word	0x000000ff
        /*02ec*/ 	.word	0x00000020
        /*02f0*/ 	.short	0x010a
        /*02f2*/ 	.byte	0x08
	.zero		1


	//   ....[33]....
        /*02f4*/ 	.word	0x00001950
        /*02f8*/ 	.word	0x000000ff
        /*02fc*/ 	.word	0x00000058
        /*0300*/ 	.short	0x0101
        /*0302*/ 	.byte	0x04
	.zero		1


	//   ....[34]....
        /*0304*/ 	.word	0x00001970
        /*0308*/ 	.word	0x000000ff
        /*030c*/ 	.word	0x00000020
        /*0310*/ 	.short	0x010a
        /*0312*/ 	.byte	0x08
	.zero		1


	//   ....[35]....
        /*0314*/ 	.word	0x000019f0
        /*0318*/ 	.word	0x000000ff
        /*031c*/ 	.word	0x00000020
        /*0320*/ 	.short	0x010a
        /*0322*/ 	.byte	0x11
	.zero		1


	//   ....[36]....
        /*0324*/ 	.word	0x00001b50
        /*0328*/ 	.word	0x000000ff
        /*032c*/ 	.word	0x00000020
        /*0330*/ 	.short	0x010a
        /*0332*/ 	.byte	0x08
	.zero		1


	//   ....[37]....
        /*0334*/ 	.word	0x00001c70
        /*0338*/ 	.word	0x00000002
        /*033c*/ 	.word	0x00000060
        /*0340*/ 	.short	0x010a
        /*0342*/ 	.byte	0xff
	.zero		1


	//   ....[38]....
        /*0344*/ 	.word	0x00001d30
        /*0348*/ 	.word	0x00000002
        /*034c*/ 	.word	0x00000000
        /*0350*/ 	.short	0x0101
        /*0352*/ 	.byte	0xff
	.zero		1


	//   ....[39]....
        /*0354*/ 	.word	0x00002290
        /*0358*/ 	.word	0x000000ff
        /*035c*/ 	.word	0x00000000
        /*0360*/ 	.short	0x010a
        /*0362*/ 	.byte	0x05
	.zero		1


	//   ....[40]....
        /*0364*/ 	.word	0x00002320
        /*0368*/ 	.word	0x000000ff
        /*036c*/ 	.word	0x00000000
        /*0370*/ 	.short	0x010a
        /*0372*/ 	.byte	0x05
	.zero		1


	//   ....[41]....
        /*0374*/ 	.word	0x000023b0
        /*0378*/ 	.word	0x000000ff
        /*037c*/ 	.word	0x00000000
        /*0380*/ 	.short	0x010a
        /*0382*/ 	.byte	0x05
	.zero		1


	//   ....[42]....
        /*0384*/ 	.word	0x00002450
        /*0388*/ 	.word	0x00000000
        /*038c*/ 	.word	0x00000000
        /*0390*/ 	.short	0x010a
        /*0392*/ 	.byte	0xff
	.zero		1


	//   ....[43]....
        /*0394*/ 	.word	0x00002570
        /*0398*/ 	.word	0x00000000
        /*039c*/ 	.word	0x000000c0
        /*03a0*/ 	.short	0x010a
        /*03a2*/ 	.byte	0xff
	.zero		1


	//   ....[44]....
        /*03a4*/ 	.word	0x000025d0
        /*03a8*/ 	.word	0x00000004
        /*03ac*/ 	.word	0x00000000
        /*03b0*/ 	.short	0x0101
        /*03b2*/ 	.byte	0xff
	.zero		1


	//   ....[45]....
        /*03b4*/ 	.word	0x000025f0
        /*03b8*/ 	.word	0x000000ff
        /*03bc*/ 	.word	0x00000070
        /*03c0*/ 	.short	0x010a
        /*03c2*/ 	.byte	0x05
	.zero		1


	//   ....[46]....
        /*03c4*/ 	.word	0x00002710
        /*03c8*/ 	.word	0x00000000
        /*03cc*/ 	.word	0x00000060
        /*03d0*/ 	.short	0x010a
        /*03d2*/ 	.byte	0xff
	.zero		1


	//   ....[47]....
        /*03d4*/ 	.word	0x00002820
        /*03d8*/ 	.word	0x00000000
        /*03dc*/ 	.word	0x00000000
        /*03e0*/ 	.short	0x0101
        /*03e2*/ 	.byte	0xff
	.zero		1


	//   ....[48]....
        /*03e4*/ 	.word	0x000028b0
        /*03e8*/ 	.word	0x000000ff
        /*03ec*/ 	.word	0x00000070
        /*03f0*/ 	.short	0x0106
        /*03f2*/ 	.byte	0x05
	.zero		1


	//   ....[49]....
        /*03f4*/ 	.word	0x000028d0
        /*03f8*/ 	.word	0x000000ff
        /*03fc*/ 	.word	0x00000070
        /*0400*/ 	.short	0x010a
        /*0402*/ 	.byte	0x05
	.zero		1


	//   ....[50]....
        /*0404*/ 	.word	0x00002960
        /*0408*/ 	.word	0x000000ff
        /*040c*/ 	.word	0x00000070
        /*0410*/ 	.short	0x0106
        /*0412*/ 	.byte	0x04
	.zero		1


	//   ....[51]....
        /*0414*/ 	.word	0x000029a0
        /*0418*/ 	.word	0x00000000
        /*041c*/ 	.word	0x00000070
        /*0420*/ 	.short	0x010a
        /*0422*/ 	.byte	0xff
	.zero		1


	//   ....[52]....
        /*0424*/ 	.word	0x00002e80
        /*0428*/ 	.word	0x00000000
        /*042c*/ 	.word	0x00000060
        /*0430*/ 	.short	0x010a
        /*0432*/ 	.byte	0xff
	.zero		1


	//   ....[53]....
        /*0434*/ 	.word	0x00002f80
        /*0438*/ 	.word	0x00000003
        /*043c*/ 	.word	0x00000000
        /*0440*/ 	.short	0x0101
        /*0442*/ 	.byte	0xff
	.zero		1


	//   ....[54]....
        /*0444*/ 	.word	0x00002f90
        /*0448*/ 	.word	0x000000ff
        /*044c*/ 	.word	0x00000000
        /*0450*/ 	.short	0x010a
        /*0452*/ 	.byte	0x04
	.zero		1


	//   ....[55]....
        /*0454*/ 	.word	0x00002fb0
        /*0458*/ 	.word	0x000000ff
        /*045c*/ 	.word	0x000000a0
        /*0460*/ 	.short	0x010a
        /*0462*/ 	.byte	0x09
	.zero		1


	//   ....[56]....
        /*0464*/ 	.word	0x000030f0
        /*0468*/ 	.word	0x000000ff
        /*046c*/ 	.word	0x00000000
        /*0470*/ 	.short	0x010a
        /*0472*/ 	.byte	0x07
	.zero		1


	//   ....[57]....
        /*0474*/ 	.word	0x00003220
        /*0478*/ 	.word	0x000000ff
        /*047c*/ 	.word	0x00000000
        /*0480*/ 	.short	0x010a
        /*0482*/ 	.byte	0x04
	.zero		1


	//   ....[58]....
        /*0484*/ 	.word	0x000033d0
        /*0488*/ 	.word	0x000000ff
        /*048c*/ 	.word	0x00000000
        /*0490*/ 	.short	0x010a
        /*0492*/ 	.byte	0x05
	.zero		1


	//   ....[59]....
        /*0494*/ 	.word	0x00003460
        /*0498*/ 	.word	0x000000ff
        /*049c*/ 	.word	0x00000000
        /*04a0*/ 	.short	0x010a
        /*04a2*/ 	.byte	0x05
	.zero		1


	//   ....[60]....
        /*04a4*/ 	.word	0x000034f0
        /*04a8*/ 	.word	0x000000ff
        /*04ac*/ 	.word	0x00000000
        /*04b0*/ 	.short	0x010a
        /*04b2*/ 	.byte	0x05
	.zero		1


	//   ....[61]....
        /*04b4*/ 	.word	0x00003580
        /*04b8*/ 	.word	0x000000ff
        /*04bc*/ 	.word	0x00000000
        /*04c0*/ 	.short	0x010a
        /*04c2*/ 	.byte	0x07
	.zero		1


	//   ....[62]....
        /*04c4*/ 	.word	0x000039c0
        /*04c8*/ 	.word	0x00000000
        /*04cc*/ 	.word	0x00000060
        /*04d0*/ 	.short	0x010a
        /*04d2*/ 	.byte	0xff
	.zero		1


	//   ....[63]....
        /*04d4*/ 	.word	0x00003ab0
        /*04d8*/ 	.word	0x00000000
        /*04dc*/ 	.word	0x00000000
        /*04e0*/ 	.short	0x0101
        /*04e2*/ 	.byte	0xff
	.zero		1


	//   ....[64]....
        /*04e4*/ 	.word	0x00003dd0
        /*04e8*/ 	.word	0x000000ff
        /*04ec*/ 	.word	0x00000058
        /*04f0*/ 	.short	0x010a
        /*04f2*/ 	.byte	0x06
	.zero		1


	//   ....[65]....
        /*04f4*/ 	.word	0x00003f50
        /*04f8*/ 	.word	0x000000ff
        /*04fc*/ 	.word	0x00000048
        /*0500*/ 	.short	0x010a
        /*0502*/ 	.byte	0x06
	.zero		1


	//   ....[66]....
        /*0504*/ 	.word	0x00004280
        /*0508*/ 	.word	0x000000ff
        /*050c*/ 	.word	0x00000040
        /*0510*/ 	.short	0x010b
        /*0512*/ 	.byte	0x06
	.zero		1


	//   ....[67]....
        /*0514*/ 	.word	0x000042a0
        /*0518*/ 	.word	0x000000ff
        /*051c*/ 	.word	0x00000000
        /*0520*/ 	.short	0x0101
        /*0522*/ 	.byte	0x25
	.zero		1


	//   ....[68]....
        /*0524*/ 	.word	0x000042e0
        /*0528*/ 	.word	0x00000000
        /*052c*/ 	.word	0x00000048
        /*0530*/ 	.short	0x010a
        /*0532*/ 	.byte	0xff
	.zero		1


	//   ....[69]....
        /*0534*/ 	.word	0x00004640
        /*0538*/ 	.word	0x00000000
        /*053c*/ 	.word	0x00000060
        /*0540*/ 	.short	0x010a
        /*0542*/ 	.byte	0xff
	.zero		1


	//   ....[70]....
        /*0544*/ 	.word	0x00004750
        /*0548*/ 	.word	0x00000000
        /*054c*/ 	.word	0x00000000
        /*0550*/ 	.short	0x0101
        /*0552*/ 	.byte	0xff
	.zero		1


	//   ....[71]....
        /*0554*/ 	.word	0x00005100
        /*0558*/ 	.word	0x000000ff
        /*055c*/ 	.word	0x00000040
        /*0560*/ 	.short	0x010a
        /*0562*/ 	.byte	0x2b
	.zero		1


	//   ....[72]....
        /*0564*/ 	.word	0x00005120
        /*0568*/ 	.word	0x0000005c
        /*056c*/ 	.word	0x00000080
        /*0570*/ 	.short	0x010a
        /*0572*/ 	.byte	0xff
	.zero		1


	//   ....[73]....
        /*0574*/ 	.word	0x00005270
        /*0578*/ 	.word	0x000000ff
        /*057c*/ 	.word	0x00000040
        /*0580*/ 	.short	0x010a
        /*0582*/ 	.byte	0x2b
	.zero		1


	//   ....[74]....
        /*0584*/ 	.word	0x00005350
        /*0588*/ 	.word	0x000000ff
        /*058c*/ 	.word	0x00000000
        /*0590*/ 	.short	0x0101
        /*0592*/ 	.byte	0x04
	.zero		1


	//   ....[75]....
        /*0594*/ 	.word	0x000053b0
        /*0598*/ 	.word	0x0000005c
        /*059c*/ 	.word	0x00000080
        /*05a0*/ 	.short	0x010a
        /*05a2*/ 	.byte	0xff
	.zero		1


	//   ....[76]....
        /*05a4*/ 	.word	0x00005710
        /*05a8*/ 	.word	0x000000ff
        /*05ac*/ 	.word	0x00000000
        /*05b0*/ 	.short	0x0101
        /*05b2*/ 	.byte	0x05
	.zero		1


	//   ....[77]....
        /*05b4*/ 	.word	0x00006080
        /*05b8*/ 	.word	0x00000003
        /*05bc*/ 	.word	0x000000d0
        /*05c0*/ 	.short	0x010a
        /*05c2*/ 	.byte	0xff
	.zero		1


	//   ....[78]....
        /*05c4*/ 	.word	0x000060e0
        /*05c8*/ 	.word	0x00000002
        /*05cc*/ 	.word	0x00000020
        /*05d0*/ 	.short	0x010a
        /*05d2*/ 	.byte	0xff
	.zero		1


	//   ....[79]....
        /*05d4*/ 	.word	0x00006140
        /*05d8*/ 	.word	0x00000002
        /*05dc*/ 	.word	0x00000020
        /*05e0*/ 	.short	0x010a
        /*05e2*/ 	.byte	0xff
	.zero		1


	//   ....[80]....
        /*05e4*/ 	.word	0x00006190
        /*05e8*/ 	.word	0x00000002
        /*05ec*/ 	.word	0x00000060
        /*05f0*/ 	.short	0x010a
        /*05f2*/ 	.byte	0xff
	.zero		1


	//   ....[81]....
        /*05f4*/ 	.word	0x000061f0
        /*05f8*/ 	.word	0x00000000
        /*05fc*/ 	.word	0x00000000
        /*0600*/ 	.short	0x010a
        /*0602*/ 	.byte	0xff
	.zero		1


	//   ....[82]....
        /*0604*/ 	.word	0x00006250
        /*0608*/ 	.word	0x00000000
        /*060c*/ 	.word	0x00000000
        /*0610*/ 	.short	0x010a
        /*0612*/ 	.byte	0xff
	.zero		1


	//   ....[83]....
        /*0614*/ 	.word	0x000062b0
        /*0618*/ 	.word	0x00000000
        /*061c*/ 	.word	0x00000000
        /*0620*/ 	.short	0x010a
        /*0622*/ 	.byte	0xff
	.zero		1


	//   ....[84]....
        /*0624*/ 	.word	0x00006300
        /*0628*/ 	.word	0x00000000
        /*062c*/ 	.word	0x000000c0
        /*0630*/ 	.short	0x010a
        /*0632*/ 	.byte	0xff
	.zero		1


	//   ....[85]....
        /*0634*/ 	.word	0x00006360
        /*0638*/ 	.word	0x00000000
        /*063c*/ 	.word	0x00000070
        /*0640*/ 	.short	0x010a
        /*0642*/ 	.byte	0xff
	.zero		1


	//   ....[86]....
        /*0644*/ 	.word	0x000063b0
        /*0648*/ 	.word	0x00000000
        /*064c*/ 	.word	0x00000060
        /*0650*/ 	.short	0x010a
        /*0652*/ 	.byte	0xff
	.zero		1


	//   ....[87]....
        /*0654*/ 	.word	0x00006410
        /*0658*/ 	.word	0x00000000
        /*065c*/ 	.word	0x00000070
        /*0660*/ 	.short	0x010a
        /*0662*/ 	.byte	0xff
	.zero		1


	//   ....[88]....
        /*0664*/ 	.word	0x00006460
        /*0668*/ 	.word	0x00000000
        /*066c*/ 	.word	0x00000060
        /*0670*/ 	.short	0x010a
        /*0672*/ 	.byte	0xff
	.zero		1


	//   ....[89]....
        /*0674*/ 	.word	0x000064c0
        /*0678*/ 	.word	0x00000003
        /*067c*/ 	.word	0x000000a0
        /*0680*/ 	.short	0x010a
        /*0682*/ 	.byte	0xff
	.zero		1


	//   ....[90]....
        /*0684*/ 	.word	0x00006520
        /*0688*/ 	.word	0x00000000
        /*068c*/ 	.word	0x00000000
        /*0690*/ 	.short	0x010a
        /*0692*/ 	.byte	0xff
	.zero		1


	//   ....[91]....
        /*0694*/ 	.word	0x00006580
        /*0698*/ 	.word	0x00000000
        /*069c*/ 	.word	0x00000000
        /*06a0*/ 	.short	0x010a
        /*06a2*/ 	.byte	0xff
	.zero		1


	//   ....[92]....
        /*06a4*/ 	.word	0x000065e0
        /*06a8*/ 	.word	0x00000000
        /*06ac*/ 	.word	0x00000000
        /*06b0*/ 	.short	0x010a
        /*06b2*/ 	.byte	0xff
	.zero		1


	//   ....[93]....
        /*06b4*/ 	.word	0x00006640
        /*06b8*/ 	.word	0x00000000
        /*06bc*/ 	.word	0x00000000
        /*06c0*/ 	.short	0x010a
        /*06c2*/ 	.byte	0xff
	.zero		1


	//   ....[94]....
        /*06c4*/ 	.word	0x000066a0
        /*06c8*/ 	.word	0x00000000
        /*06cc*/ 	.word	0x00000000
        /*06d0*/ 	.short	0x010a
        /*06d2*/ 	.byte	0xff
	.zero		1


	//   ....[95]....
        /*06d4*/ 	.word	0x000066f0
        /*06d8*/ 	.word	0x00000000
        /*06dc*/ 	.word	0x00000060
        /*06e0*/ 	.short	0x010a
        /*06e2*/ 	.byte	0xff
	.zero		1


	//   ....[96]....
        /*06e4*/ 	.word	0x00006750
        /*06e8*/ 	.word	0x00000000
        /*06ec*/ 	.word	0x00000058
        /*06f0*/ 	.short	0x010a
        /*06f2*/ 	.byte	0xff
	.zero		1


	//   ....[97]....
        /*06f4*/ 	.word	0x000067b0
        /*06f8*/ 	.word	0x00000003
        /*06fc*/ 	.word	0x00000048
        /*0700*/ 	.short	0x010a
        /*0702*/ 	.byte	0xff
	.zero		1


	//   ....[98]....
        /*0704*/ 	.word	0x00006800
        /*0708*/ 	.word	0x00000000
        /*070c*/ 	.word	0x00000060
        /*0710*/ 	.short	0x010a
        /*0712*/ 	.byte	0xff
	.zero		1


	//   ....[99]....
        /*0714*/ 	.word	0x00006860
        /*0718*/ 	.word	0x00000000
        /*071c*/ 	.word	0x00000040
        /*0720*/ 	.short	0x010a
        /*0722*/ 	.byte	0xff
	.zero		1


	//   ....[100]....
        /*0724*/ 	.word	0x000068b0
        /*0728*/ 	.word	0x0000005c
        /*072c*/ 	.word	0x00000080
        /*0730*/ 	.short	0x010a
        /*0732*/ 	.byte	0xff
	.zero		1


	//----- nvinfo : EIATTR_NUM_MBARRIERS
	.align		4
.L_47:
        /*0734*/ 	.byte	0x03, 0x38
        /*0736*/ 	.short	0x001c


	//----- nvinfo : EIATTR_EXIT_INSTR_OFFSETS
	.align		4
        /*0738*/ 	.byte	0x04, 0x1c
        /*073a*/ 	.short	(.L_49 - .L_48)


	//   ....[0]....
.L_48:
        /*073c*/ 	.word	0x00002480


	//   ....[1]....
        /*0740*/ 	.word	0x00002970


	//   ....[2]....
        /*0744*/ 	.word	0x000029d0


	//   ....[3]....
        /*0748*/ 	.word	0x000037e0


	//   ....[4]....
        /*074c*/ 	.word	0x00004310


	//   ....[5]....
        /*0750*/ 	.word	0x00004350


	//   ....[6]....
        /*0754*/ 	.word	0x00006070


	//----- nvinfo : EIATTR_MAX_THREADS
	.align		4
.L_49:
        /*0758*/ 	.byte	0x04, 0x05
        /*075a*/ 	.short	(.L_51 - .L_50)
.L_50:
        /*075c*/ 	.word	0x00000100
        /*0760*/ 	.word	0x00000001
        /*0764*/ 	.word	0x00000001


	//----- nvinfo : EIATTR_CRS_STACK_SIZE
	.align		4
.L_51:
        /*0768*/ 	.byte	0x04, 0x1e
        /*076a*/ 	.short	(.L_53 - .L_52)
.L_52:
        /*076c*/ 	.word	0x00000000


	//----- nvinfo : EIATTR_CBANK_PARAM_SIZE
	.align		4
.L_53:
        /*0770*/ 	.byte	0x03, 0x19
        /*0772*/ 	.short	0x0800


	//----- nvinfo : EIATTR_PARAM_CBANK
	.align		4
        /*0774*/ 	.byte	0x04, 0x0a
        /*0776*/ 	.short	(.L_55 - .L_54)
	.align		4
.L_54:
        /*0778*/ 	.word	index@(.nv.constant0._ZN7cutlass13device_kernelINS_4gemm6kernel13GemmUniversalIN4cute5tupleIJiiiiEEENS1_10collective13CollectiveMmaINS1_35MainloopSm100TmaUmmaWarpSpecializedILi4ELi2ELi4ENS5_IJNS4_1CILi1EEESB_SB_EEEEENS5_IJNSA_ILi64EEESE_NSA_ILi32EEEEEEaNS5_IJlSB_lEEEaSH_NS4_8TiledMMAINS4_8MMA_AtomIJNS4_15SM100_MMA_S8_SSIaaiLi64ELi64ELNS4_4UMMA5MajorE0ELSM_0ELNSL_8SaturateE0EEEEEENS4_6LayoutISC_NS5_IJNSA_ILi0EEESR_SR_EEEEENS5_IJNS4_10UnderscoreESU_SU_EEEEENS4_13SM90_TMA_LOADENS4_14ComposedLayoutINS4_7SwizzleILi1ELi4ELi3EEENS4_18smem_ptr_flag_bitsILi8EEENSQ_INS5_IJNSA_ILi8EEESF_EEENS5_IJSF_SB_EEEEEEEvNS4_8identityESX_S17_vS18_EENS_8epilogue10collective18CollectiveEpilogueINS1A_23Sm100TmaWarpSpecializedILi1ELi1ELi32ELb0ELb0EEEJSG_NS5_IJNSQ_ISE_SB_EES1F_EEEaSH_aSH_NS1A_6fusion15FusionCallbacksIS1E_NS1H_17LinearCombinationIaiaiLNS_15FloatRoundStyleE2EEESG_S1G_JEEENS4_5SM1004TMEM4LOAD26SM100_TMEM_LOAD_16dp32b32xESX_NSY_INSZ_ILi2ELi4ELi3EEES12_NSQ_INS5_IJS13_SE_EEENS5_IJSE_SB_EEEEEEENS4_39AutoVectorizingCopyWithAssumedAlignmentILi128EEENS4_14SM90_TMA_STOREES1V_S1X_S1X_EEEvvEEEEvNT_6ParamsE)
        /*077c*/ 	.short	0x0380
        /*077e*/ 	.short	0x0800


	//----- nvinfo : EIATTR_SW_WAR
	.align		4
.L_55:
        /*0780*/ 	.byte	0x04, 0x36
        /*0782*/ 	.short	(.L_57 - .L_56)
.L_56:
        /*0784*/ 	.word	0x00000008
.L_57:


//--------------------- .nv.callgraph             --------------------------
	.section	.nv.callgraph,"",@"SHT_CUDA_CALLGRAPH"
	.align	4
	.sectionentsize	8
	.align		4
        /*0000*/ 	.word	0x00000000
	.align		4
        /*0004*/ 	.word	0xffffffff
	.align		4
        /*0008*/ 	.word	index@(_ZN7cutlass13device_kernelINS_4gemm6kernel13GemmUniversalIN4cute5tupleIJiiiiEEENS1_10collective13CollectiveMmaINS1_35MainloopSm100TmaUmmaWarpSpecializedILi4ELi2ELi4ENS5_IJNS4_1CILi1EEESB_SB_EEEEENS5_IJNSA_ILi64EEESE_NSA_ILi32EEEEEEaNS5_IJlSB_lEEEaSH_NS4_8TiledMMAINS4_8MMA_AtomIJNS4_15SM100_MMA_S8_SSIaaiLi64ELi64ELNS4_4UMMA5MajorE0ELSM_0ELNSL_8SaturateE0EEEEEENS4_6LayoutISC_NS5_IJNSA_ILi0EEESR_SR_EEEEENS5_IJNS4_10UnderscoreESU_SU_EEEEENS4_13SM90_TMA_LOADENS4_14ComposedLayoutINS4_7SwizzleILi1ELi4ELi3EEENS4_18smem_ptr_flag_bitsILi8EEENSQ_INS5_IJNSA_ILi8EEESF_EEENS5_IJSF_SB_EEEEEEEvNS4_8identityESX_S17_vS18_EENS_8epilogue10collective18CollectiveEpilogueINS1A_23Sm100TmaWarpSpecializedILi1ELi1ELi32ELb0ELb0EEEJSG_NS5_IJNSQ_ISE_SB_EES1F_EEEaSH_aSH_NS1A_6fusion15FusionCallbacksIS1E_NS1H_17LinearCombinationIaiaiLNS_15FloatRoundStyleE2EEESG_S1G_JEEENS4_5SM1004TMEM4LOAD26SM100_TMEM_LOAD_16dp32b32xESX_NSY_INSZ_ILi2ELi4ELi3EEES12_NSQ_INS5_IJS13_SE_EEENS5_IJSE_SB_EEEEEEENS4_39AutoVectorizingCopyWithAssumedAlignmentILi128EEENS4_14SM90_TMA_STOREES1V_S1X_S1X_EEEvvEEEEvNT_6ParamsE)
	.align		4
        /*000c*/ 	.word	index@(__assertfail)
	.align		4
        /*0010*/ 	.word	0x00000000
	.align		4
        /*0014*/ 	.word	0xfffffffe
	.align		4
        /*0018*/ 	.word	0x00000000
	.align		4
        /*001c*/ 	.word	0xfffffffd
	.align		4
        /*0020*/ 	.word	0x00000000
	.align		4
        /*0024*/ 	.word	0xfffffffc


//--------------------- .nv.constant4             --------------------------
	.section	.nv.constant4,"a",@progbits
	.align	8
	.align		8
.nv.constant4:
        /*0000*/ 	.dword	__assertfail
	.align		8
        /*0008*/ 	.dword	__unnamed_1
	.align		8
        /*0010*/ 	.dword	__unnamed_2
	.align		8
        /*0018*/ 	.dword	_ZN40_INTERNAL_459207fd_4_k_cu_2cb9eafc_213644cuda3std3__45__cpo5beginE
	.align		8
        /*0020*/ 	.dword	_ZN40_INTERNAL_459207fd_4_k_cu_2cb9eafc_213644cuda3std3__45__cpo3endE
	.align		8
        /*0028*/ 	.dword	_ZN40_INTERNAL_459207fd_4_k_cu_2cb9eafc_213644cuda3std3__45__cpo6cbeginE
	.align		8
        /*0030*/ 	.dword	_ZN40_INTERNAL_459207fd_4_k_cu_2cb9eafc_213644cuda3std3__45__cpo4cendE
	.align		8
        /*0038*/ 	.dword	_ZN40_INTERNAL_459207fd_4_k_cu_2cb9eafc_213644cuda3std3__442_GLOBAL__N__459207fd_4_k_cu_2cb9eafc_213646ignoreE
	.align		8
        /*0040*/ 	.dword	_ZN40_INTERNAL_459207fd_4_k_cu_2cb9eafc_213644cuda3std3__419piecewise_constructE
	.align		8
        /*0048*/ 	.dword	_ZN40_INTERNAL_459207fd_4_k_cu_2cb9eafc_213644cuda3std3__48in_placeE
	.align		8
        /*0050*/ 	.dword	_ZN40_INTERNAL_459207fd_4_k_cu_2cb9eafc_213644cuda3std6ranges3__45__cpo4swapE
	.align		8
        /*0058*/ 	.dword	_ZN40_INTERNAL_459207fd_4_k_cu_2cb9eafc_213644cuda3std6ranges3__45__cpo9iter_moveE
	.align		8
        /*0060*/ 	.dword	_ZN40_INTERNAL_459207fd_4_k_cu_2cb9eafc_213644cute7productE
	.align		8
        /*0068*/ 	.dword	_ZN40_INTERNAL_459207fd_4_k_cu_2cb9eafc_213644cute1_E
	.align		8
        /*0070*/ 	.dword	$str$25
	.align		8
        /*0078*/ 	.dword	$str$26
	.align		8
        /*0080*/ 	.dword	$str$27
	.align		8
        /*0088*/ 	.dword	$str$28


//--------------------- .text._ZN7cutlass13device_kernelINS_4gemm6kernel13GemmUniversalIN4cute5tupleIJiiiiEEENS1_10collective13CollectiveMmaINS1_35MainloopSm100TmaUmmaWarpSpecializedILi4ELi2ELi4ENS5_IJNS4_1CILi1EEESB_SB_EEEEENS5_IJNSA_ILi64EEESE_NSA_ILi32EEEEEEaNS5_IJlSB_lEEEaSH_NS4_8TiledMMAINS4_8MMA_AtomIJNS4_15SM100_MMA_S8_SSIaaiLi64ELi64ELNS4_4UMMA5MajorE0ELSM_0ELNSL_8SaturateE0EEEEEENS4_6LayoutISC_NS5_IJNSA_ILi0EEESR_SR_EEEEENS5_IJNS4_10UnderscoreESU_SU_EEEEENS4_13SM90_TMA_LOADENS4_14ComposedLayoutINS4_7SwizzleILi1ELi4ELi3EEENS4_18smem_ptr_flag_bitsILi8EEENSQ_INS5_IJNSA_ILi8EEESF_EEENS5_IJSF_SB_EEEEEEEvNS4_8identityESX_S17_vS18_EENS_8epilogue10collective18CollectiveEpilogueINS1A_23Sm100TmaWarpSpecializedILi1ELi1ELi32ELb0ELb0EEEJSG_NS5_IJNSQ_ISE_SB_EES1F_EEEaSH_aSH_NS1A_6fusion15FusionCallbacksIS1E_NS1H_17LinearCombinationIaiaiLNS_15FloatRoundStyleE2EEESG_S1G_JEEENS4_5SM1004TMEM4LOAD26SM100_TMEM_LOAD_16dp32b32xESX_NSY_INSZ_ILi2ELi4ELi3EEES12_NSQ_INS5_IJS13_SE_EEENS5_IJSE_SB_EEEEEEENS4_39AutoVectorizingCopyWithAssumedAlignmentILi128EEENS4_14SM90_TMA_STOREES1V_S1X_S1X_EEEvvEEEEvNT_6ParamsE --------------------------
	.section	.text._ZN7cutlass13device_kernelINS_4gemm6kernel13GemmUniversalIN4cute5tupleIJiiiiEEENS1_10collective13CollectiveMmaINS1_35MainloopSm100TmaUmmaWarpSpecializedILi4ELi2ELi4ENS5_IJNS4_1CILi1EEESB_SB_EEEEENS5_IJNSA_ILi64EEESE_NSA_ILi32EEEEEEaNS5_IJlSB_lEEEaSH_NS4_8TiledMMAINS4_8MMA_AtomIJNS4_15SM100_MMA_S8_SSIaaiLi64ELi64ELNS4_4UMMA5MajorE0ELSM_0ELNSL_8SaturateE0EEEEEENS4_6LayoutISC_NS5_IJNSA_ILi0EEESR_SR_EEEEENS5_IJNS4_10UnderscoreESU_SU_EEEEENS4_13SM90_TMA_LOADENS4_14ComposedLayoutINS4_7SwizzleILi1ELi4ELi3EEENS4_18smem_ptr_flag_bitsILi8EEENSQ_INS5_IJNSA_ILi8EEESF_EEENS5_IJSF_SB_EEEEEEEvNS4_8identityESX_S17_vS18_EENS_8epilogue10collective18CollectiveEpilogueINS1A_23Sm100TmaWarpSpecializedILi1ELi1ELi32ELb0ELb0EEEJSG_NS5_IJNSQ_ISE_SB_EES1F_EEEaSH_aSH_NS1A_6fusion15FusionCallbacksIS1E_NS1H_17LinearCombinationIaiaiLNS_15FloatRoundStyleE2EEESG_S1G_JEEENS4_5SM1004TMEM4LOAD26SM100_TMEM_LOAD_16dp32b32xESX_NSY_INSZ_ILi2ELi4ELi3EEES12_NSQ_INS5_IJS13_SE_EEENS5_IJSE_SB_EEEEEEENS4_39AutoVectorizingCopyWithAssumedAlignmentILi128EEENS4_14SM90_TMA_STOREES1V_S1X_S1X_EEEvvEEEEvNT_6ParamsE,"ax",@progbits
	.align	128
.text._ZN7cutlass13device_kernelINS_4gemm6kernel13GemmUniversalIN4cute5tupleIJiiiiEEENS1_10collective13CollectiveMmaINS1_35MainloopSm100TmaUmmaWarpSpecializedILi4ELi2ELi4ENS5_IJNS4_1CILi1EEESB_SB_EEEEENS5_IJNSA_ILi64EEESE_NSA_ILi32EEEEEEaNS5_IJlSB_lEEEaSH_NS4_8TiledMMAINS4_8MMA_AtomIJNS4_15SM100_MMA_S8_SSIaaiLi64ELi64ELNS4_4UMMA5MajorE0ELSM_0ELNSL_8SaturateE0EEEEEENS4_6LayoutISC_NS5_IJNSA_ILi0EEESR_SR_EEEEENS5_IJNS4_10UnderscoreESU_SU_EEEEENS4_13SM90_TMA_LOADENS4_14ComposedLayoutINS4_7SwizzleILi1ELi4ELi3EEENS4_18smem_ptr_flag_bitsILi8EEENSQ_INS5_IJNSA_ILi8EEESF_EEENS5_IJSF_SB_EEEEEEEvNS4_8identityESX_S17_vS18_EENS_8epilogue10collective18CollectiveEpilogueINS1A_23Sm100TmaWarpSpecializedILi1ELi1ELi32ELb0ELb0EEEJSG_NS5_IJNSQ_ISE_SB_EES1F_EEEaSH_aSH_NS1A_6fusion15FusionCallbacksIS1E_NS1H_17LinearCombinationIaiaiLNS_15FloatRoundStyleE2EEESG_S1G_JEEENS4_5SM1004TMEM4LOAD26SM100_TMEM_LOAD_16dp32b32xESX_NSY_INSZ_ILi2ELi4ELi3EEES12_NSQ_INS5_IJS13_SE_EEENS5_IJSE_SB_EEEEEEENS4_39AutoVectorizingCopyWithAssumedAlignmentILi128EEENS4_14SM90_TMA_STOREES1V_S1X_S1X_EEEvvEEEEvNT_6ParamsE:
        .type           _ZN7cutlass13device_kernelINS_4gemm6kernel13GemmUniversalIN4cute5tupleIJiiiiEEENS1_10collective13CollectiveMmaINS1_35MainloopSm100TmaUmmaWarpSpecializedILi4ELi2ELi4ENS5_IJNS4_1CILi1EEESB_SB_EEEEENS5_IJNSA_ILi64EEESE_NSA_ILi32EEEEEEaNS5_IJlSB_lEEEaSH_NS4_8TiledMMAINS4_8MMA_AtomIJNS4_15SM100_MMA_S8_SSIaaiLi64ELi64ELNS4_4UMMA5MajorE0ELSM_0ELNSL_8SaturateE0EEEEEENS4_6LayoutISC_NS5_IJNSA_ILi0EEESR_SR_EEEEENS5_IJNS4_10UnderscoreESU_SU_EEEEENS4_13SM90_TMA_LOADENS4_14ComposedLayoutINS4_7SwizzleILi1ELi4ELi3EEENS4_18smem_ptr_flag_bitsILi8EEENSQ_INS5_IJNSA_ILi8EEESF_EEENS5_IJSF_SB_EEEEEEEvNS4_8identityESX_S17_vS18_EENS_8epilogue10collective18CollectiveEpilogueINS1A_23Sm100TmaWarpSpecializedILi1ELi1ELi32ELb0ELb0EEEJSG_NS5_IJNSQ_ISE_SB_EES1F_EEEaSH_aSH_NS1A_6fusion15FusionCallbacksIS1E_NS1H_17LinearCombinationIaiaiLNS_15FloatRoundStyleE2EEESG_S1G_JEEENS4_5SM1004TMEM4LOAD26SM100_TMEM_LOAD_16dp32b32xESX_NSY_INSZ_ILi2ELi4ELi3EEES12_NSQ_INS5_IJS13_SE_EEENS5_IJSE_SB_EEEEEEENS4_39AutoVectorizingCopyWithAssumedAlignmentILi128EEENS4_14SM90_TMA_STOREES1V_S1X_S1X_EEEvvEEEEvNT_6ParamsE,@function
        .size           _ZN7cutlass13device_kernelINS_4gemm6kernel13GemmUniversalIN4cute5tupleIJiiiiEEENS1_10collective13CollectiveMmaINS1_35MainloopSm100TmaUmmaWarpSpecializedILi4ELi2ELi4ENS5_IJNS4_1CILi1EEESB_SB_EEEEENS5_IJNSA_ILi64EEESE_NSA_ILi32EEEEEEaNS5_IJlSB_lEEEaSH_NS4_8TiledMMAINS4_8MMA_AtomIJNS4_15SM100_MMA_S8_SSIaaiLi64ELi64ELNS4_4UMMA5MajorE0ELSM_0ELNSL_8SaturateE0EEEEEENS4_6LayoutISC_NS5_IJNSA_ILi0EEESR_SR_EEEEENS5_IJNS4_10UnderscoreESU_SU_EEEEENS4_13SM90_TMA_LOADENS4_14ComposedLayoutINS4_7SwizzleILi1ELi4ELi3EEENS4_18smem_ptr_flag_bitsILi8EEENSQ_INS5_IJNSA_ILi8EEESF_EEENS5_IJSF_SB_EEEEEEEvNS4_8identityESX_S17_vS18_EENS_8epilogue10collective18CollectiveEpilogueINS1A_23Sm100TmaWarpSpecializedILi1ELi1ELi32ELb0ELb0EEEJSG_NS5_IJNSQ_ISE_SB_EES1F_EEEaSH_aSH_NS1A_6fusion15FusionCallbacksIS1E_NS1H_17LinearCombinationIaiaiLNS_15FloatRoundStyleE2EEESG_S1G_JEEENS4_5SM1004TMEM4LOAD26SM100_TMEM_LOAD_16dp32b32xESX_NSY_INSZ_ILi2ELi4ELi3EEES12_NSQ_INS5_IJS13_SE_EEENS5_IJSE_SB_EEEEEEENS4_39AutoVectorizingCopyWithAssumedAlignmentILi128EEENS4_14SM90_TMA_STOREES1V_S1X_S1X_EEEvvEEEEvNT_6ParamsE,(.L_x_128 - _ZN7cutlass13device_kernelINS_4gemm6kernel13GemmUniversalIN4cute5tupleIJiiiiEEENS1_10collective13CollectiveMmaINS1_35MainloopSm100TmaUmmaWarpSpecializedILi4ELi2ELi4ENS5_IJNS4_1CILi1EEESB_SB_EEEEENS5_IJNSA_ILi64EEESE_NSA_ILi32EEEEEEaNS5_IJlSB_lEEEaSH_NS4_8TiledMMAINS4_8MMA_AtomIJNS4_15SM100_MMA_S8_SSIaaiLi64ELi64ELNS4_4UMMA5MajorE0ELSM_0ELNSL_8SaturateE0EEEEEENS4_6LayoutISC_NS5_IJNSA_ILi0EEESR_SR_EEEEENS5_IJNS4_10UnderscoreESU_SU_EEEEENS4_13SM90_TMA_LOADENS4_14ComposedLayoutINS4_7SwizzleILi1ELi4ELi3EEENS4_18smem_ptr_flag_bitsILi8EEENSQ_INS5_IJNSA_ILi8EEESF_EEENS5_IJSF_SB_EEEEEEEvNS4_8identityESX_S17_vS18_EENS_8epilogue10collective18CollectiveEpilogueINS1A_23Sm100TmaWarpSpecializedILi1ELi1ELi32ELb0ELb0EEEJSG_NS5_IJNSQ_ISE_SB_EES1F_EEEaSH_aSH_NS1A_6fusion15FusionCallbacksIS1E_NS1H_17LinearCombinationIaiaiLNS_15FloatRoundStyleE2EEESG_S1G_JEEENS4_5SM1004TMEM4LOAD26SM100_TMEM_LOAD_16dp32b32xESX_NSY_INSZ_ILi2ELi4ELi3EEES12_NSQ_INS5_IJS13_SE_EEENS5_IJSE_SB_EEEEEEENS4_39AutoVectorizingCopyWithAssumedAlignmentILi128EEENS4_14SM90_TMA_STOREES1V_S1X_S1X_EEEvvEEEEvNT_6ParamsE)
        .other          _ZN7cutlass13device_kernelINS_4gemm6kernel13GemmUniversalIN4cute5tupleIJiiiiEEENS1_10collective13CollectiveMmaINS1_35MainloopSm100TmaUmmaWarpSpecializedILi4ELi2ELi4ENS5_IJNS4_1CILi1EEESB_SB_EEEEENS5_IJNSA_ILi64EEESE_NSA_ILi32EEEEEEaNS5_IJlSB_lEEEaSH_NS4_8TiledMMAINS4_8MMA_AtomIJNS4_15SM100_MMA_S8_SSIaaiLi64ELi64ELNS4_4UMMA5MajorE0ELSM_0ELNSL_8SaturateE0EEEEEENS4_6LayoutISC_NS5_IJNSA_ILi0EEESR_SR_EEEEENS5_IJNS4_10UnderscoreESU_SU_EEEEENS4_13SM90_TMA_LOADENS4_14ComposedLayoutINS4_7SwizzleILi1ELi4ELi3EEENS4_18smem_ptr_flag_bitsILi8EEENSQ_INS5_IJNSA_ILi8EEESF_EEENS5_IJSF_SB_EEEEEEEvNS4_8identityESX_S17_vS18_EENS_8epilogue10collective18CollectiveEpilogueINS1A_23Sm100TmaWarpSpecializedILi1ELi1ELi32ELb0ELb0EEEJSG_NS5_IJNSQ_ISE_SB_EES1F_EEEaSH_aSH_NS1A_6fusion15FusionCallbacksIS1E_NS1H_17LinearCombinationIaiaiLNS_15FloatRoundStyleE2EEESG_S1G_JEEENS4_5SM1004TMEM4LOAD26SM100_TMEM_LOAD_16dp32b32xESX_NSY_INSZ_ILi2ELi4ELi3EEES12_NSQ_INS5_IJS13_SE_EEENS5_IJSE_SB_EEEEEEENS4_39AutoVectorizingCopyWithAssumedAlignmentILi128EEENS4_14SM90_TMA_STOREES1V_S1X_S1X_EEEvvEEEEvNT_6ParamsE,@"STO_CUDA_ENTRY STV_DEFAULT"
_ZN7cutlass13device_kernelINS_4gemm6kernel13GemmUniversalIN4cute5tupleIJiiiiEEENS1_10collective13CollectiveMmaINS1_35MainloopSm100TmaUmmaWarpSpecializedILi4ELi2ELi4ENS5_IJNS4_1CILi1EEESB_SB_EEEEENS5_IJNSA_ILi64EEESE_NSA_ILi32EEEEEEaNS5_IJlSB_lEEEaSH_NS4_8TiledMMAINS4_8MMA_AtomIJNS4_15SM100_MMA_S8_SSIaaiLi64ELi64ELNS4_4UMMA5MajorE0ELSM_0ELNSL_8SaturateE0EEEEEENS4_6LayoutISC_NS5_IJNSA_ILi0EEESR_SR_EEEEENS5_IJNS4_10UnderscoreESU_SU_EEEEENS4_13SM90_TMA_LOADENS4_14ComposedLayoutINS4_7SwizzleILi1ELi4ELi3EEENS4_18smem_ptr_flag_bitsILi8EEENSQ_INS5_IJNSA_ILi8EEESF_EEENS5_IJSF_SB_EEEEEEEvNS4_8identityESX_S17_vS18_EENS_8epilogue10collective18CollectiveEpilogueINS1A_23Sm100TmaWarpSpecializedILi1ELi1ELi32ELb0ELb0EEEJSG_NS5_IJNSQ_ISE_SB_EES1F_EEEaSH_aSH_NS1A_6fusion15FusionCallbacksIS1E_NS1H_17LinearCombinationIaiaiLNS_15FloatRoundStyleE2EEESG_S1G_JEEENS4_5SM1004TMEM4LOAD26SM100_TMEM_LOAD_16dp32b32xESX_NSY_INSZ_ILi2ELi4ELi3EEES12_NSQ_INS5_IJS13_SE_EEENS5_IJSE_SB_EEEEEEENS4_39AutoVectorizingCopyWithAssumedAlignmentILi128EEENS4_14SM90_TMA_STOREES1V_S1X_S1X_EEEvvEEEEvNT_6ParamsE:
[----:B------:R-:W1:Y:S01]  /*0000*/  LDC R1, c[0x0][0x37c] ;  /* 0x0000df00ff017b82 */ /* 0x000e620000000800 */
[----:B------:R-:W2:Y:S01]  /*0010*/  S2R R103, SR_TID.X ;  /* 0x0000000000677919 */ /* 0x000ea20000002100 */
[----:B------:R-:W3:Y:S01]  /*0020*/  LDCU.64 UR4, c[0x0][0x890] ;  /* 0x00011200ff0477ac */ /* 0x000ee20008000a00 */
[----:B------:R-:W-:Y:S02]  /*0030*/  PRMT R98, RZ, 0x7610, R98 ;  /* 0x00007610ff627816 */ /* 0x000fe40000000062 */
[----:B------:R-:W-:Y:S01]  /*0040*/  ELECT P5, URZ, PT ;  /* 0x0000000000ff782f */ /* 0x000fe200038a0000 */
[----:B------:R-:W4:Y:S01]  /*0050*/  LDCU.64 UR40, c[0x0][0x358] ;  /* 0x00006b00ff2877ac */ /* 0x000f220008000a00 */
[----:B---3--:R-:W-:-:S04]  /*0060*/  UISETP.NE.U32.AND UP0, UPT, UR4, URZ, UPT ;  /* 0x000000ff0400728c */ /* 0x008fc8000bf05070 */
[----:B------:R-:W-:Y:S01]  /*0070*/  UISETP.NE.AND.EX UP0, UPT, UR5, URZ, UPT, UP0 ;  /* 0x000000ff0500728c */ /* 0x000fe2000bf05300 */
[----:B--2---:R-:W-:-:S05]  /*0080*/  SHF.R.U32.HI R106, RZ, 0x5, R103 ;  /* 0x00000005ff6a7819 */ /* 0x004fca0000011667 */
[----:B------:R-:W2:Y:S02]  /*0090*/  SHFL.IDX PT, R0, R106, RZ, 0x1f ;  /* 0x00001fff6a007589 */ /* 0x000ea400000e0000 */
[----:B--2---:R-:W-:Y:S01]  /*00a0*/  R2UR UR8, R0 ;  /* 0x00000000000872ca */ /* 0x004fe200000e0000 */
[----:B-1--4-:R-:W-:-:S14]  /*00b0*/  BRA.U UP0, `(.L_x_0) ;  /* 0x00000001002c7547 */ /* 0x012fdc000b800000 */
[----:B------:R-:W1:Y:S02]  /*00c0*/  LDCU.64 UR6, c[0x0][0x888] ;  /* 0x00011100ff0677ac */ /* 0x000e640008000a00 */
[----:B-1----:R-:W-:-:S04]  /*00d0*/  UISETP.NE.U32.AND UP0, UPT, UR6, URZ, UPT ;  /* 0x000000ff0600728c */ /* 0x002fc8000bf05070 */
[----:B------:R-:W-:-:S09]  /*00e0*/  UISETP.NE.AND.EX UP0, UPT, UR7, URZ, UPT, UP0 ;  /* 0x000000ff0700728c */ /* 0x000fd2000bf05300 */
[----:B------:R-:W-:Y:S05]  /*00f0*/  BRA.U !UP0, `(.L_x_1) ;  /* 0x0000000108107547 */ /* 0x000fea000b800000 */
[----:B------:R-:W1:Y:S02]  /*0100*/  LDC.64 R48, c[0x0][0x888] ;  /* 0x00022200ff307b82 */ /* 0x000e640000000a00 */
[----:B-1----:R1:W5:Y:S01]  /*0110*/  LDG.E R48, desc[UR40][R48.64] ;  /* 0x0000002830307981 */ /* 0x002362000c1e1900 */
[----:B------:R-:W-:Y:S01]  /*0120*/  HFMA2 R98, -RZ, RZ, 0, 5.9604644775390625e-08 ;  /* 0x00000001ff627431 */ /* 0x000fe200000001ff */
[----:B------:R-:W-:Y:S05]  /*0130*/  BRA `(.L_x_0) ;  /* 0x00000000000c7947 */ /* 0x000fea0003800000 */
.L_x_1:
[----:B------:R-:W1:Y:S01]  /*0140*/  LDCU UR6, c[0x0][0x880] ;  /* 0x00011000ff0677ac */ /* 0x000e620008000800 */
[----:B------:R-:W-:Y:S01]  /*0150*/  HFMA2 R98, -RZ, RZ, 0, 5.9604644775390625e-08 ;  /* 0x00000001ff627431 */ /* 0x000fe200000001ff */
[----:B-1----:R-:W-:-:S07]  /*0160*/  MOV R48, UR6 ;  /* 0x0000000600307c02 */ /* 0x002fce0008000f00 */
.L_x_0:
[----:B------:R-:W2:Y:S02]  /*0170*/  LDCU.64 UR6, c[0x0][0x8b0] ;  /* 0x00011600ff0677ac */ /* 0x000ea40008000a00 */
[----:B--2---:R-:W-:-:S04]  /*0180*/  UISETP.NE.U32.AND UP0, UPT, UR6, URZ, UPT ;  /* 0x000000ff0600728c */ /* 0x004fc8000bf05070 */
[----:B------:R-:W-:-:S09]  /*0190*/  UISETP.NE.AND.EX UP0, UPT, UR7, URZ, UPT, UP0 ;  /* 0x000000ff0700728c */ /* 0x000fd2000bf05300 */
[----:B------:R-:W-:Y:S05]  /*01a0*/  BRA.U UP0, `(.L_x_2) ;  /* 0x0000000100247547 */ /* 0x000fea000b800000 */
[----:B------:R-:W2:Y:S02]  /*01b0*/  LDCU.64 UR6, c[0x0][0x8a8] ;  /* 0x00011500ff0677ac */ /* 0x000ea40008000a00 */
[----:B--2---:R-:W-:-:S04]  /*01c0*/  UISETP.NE.U32.AND UP0, UPT, UR6, URZ, UPT ;  /* 0x000000ff0600728c */ /* 0x004fc8000bf05070 */
[----:B------:R-:W-:-:S09]  /*01d0*/  UISETP.NE.AND.EX UP0, UPT, UR7, URZ, UPT, UP0 ;  /* 0x000000ff0700728c */ /* 0x000fd2000bf05300 */
[----:B------:R-:W-:Y:S05]  /*01e0*/  BRA.U !UP0, `(.L_x_3) ;  /* 0x00000001080c7547 */ /* 0x000fea000b800000 */
[----:B------:R-:W2:Y:S02]  /*01f0*/  LDC.64 R2, c[0x0][0x8a8] ;  /* 0x00022a00ff027b82 */ /* 0x000ea40000000a00 */
[----:B--2---:R2:W5:Y:S01]  /*0200*/  LDG.E R47, desc[UR40][R2.64] ;  /* 0x00000028022f7981 */ /* 0x004562000c1e1900 */
[----:B------:R-:W-:Y:S05]  /*0210*/  BRA `(.L_x_2) ;  /* 0x0000000000087947 */ /* 0x000fea0003800000 */
.L_x_3:
[----:B------:R-:W2:Y:S02]  /*0220*/  LDCU UR6, c[0x0][0x8a0] ;  /* 0x00011400ff0677ac */ /* 0x000ea40008000800 */
[----:B--2---:R-:W-:Y:S02]  /*0230*/  MOV R47, UR6 ;  /* 0x00000006002f7c02 */ /* 0x004fe40008000f00 */
.L_x_2:
[----:B------:R-:W-:Y:S01]  /*0240*/  IMAD.U32 R0, RZ, RZ, UR8 ;  /* 0x00000008ff007e24 */ /* 0x000fe2000f8e00ff */
[----:B------:R-:W-:Y:S04]  /*0250*/  BSSY.RECONVERGENT B0, `(.L_x_4) ;  /* 0x000000c000007945 */ /* 0x000fe80003800200 */
[C---:B------:R-:W-:Y:S02]  /*0260*/  ISETP.NE.OR P1, PT, R0.reuse, 0x1, !P5 ;  /* 0x000000010000780c */ /* 0x040fe40006f25670 */
[----:B------:R-:W-:-:S11]  /*0270*/  ISETP.NE.OR P0, PT, R0, 0x3, !P5 ;  /* 0x000000030000780c */ /* 0x000fd60006f05670 */
[----:B------:R-:W-:Y:S05]  /*0280*/  @P1 BRA `(.L_x_5) ;  /* 0x0000000000201947 */ /* 0x000fea0003800000 */
[----:B------:R-:W3:Y:S02]  /*0290*/  LDCU.64 UR6, c[0x0][0x348] ;  /* 0x00006900ff0677ac */ /* 0x000ee40008000a00 */
[----:B---3--:R-:W-:Y:S02]  /*02a0*/  UIADD3 UR10, UP1, UPT, UR6, 0x80, URZ ;  /* 0x00000080060a7890 */ /* 0x008fe4000ff3e0ff */
[----:B------:R-:W-:Y:S02]  /*02b0*/  UIADD3 UR6, UP0, UPT, UR6, 0x180, URZ ;  /* 0x0000018006067890 */ /* 0x000fe4000ff1e0ff */
[----:B------:R-:W-:Y:S02]  /*02c0*/  UIADD3.X UR11, UPT, UPT, URZ, UR7, URZ, UP1, !UPT ;  /* 0x00000007ff0b7290 */ /* 0x000fe40008ffe4ff */
[----:B------:R-:W-:-:S07]  /*02d0*/  UIADD3.X UR7, UPT, UPT, URZ, UR7, URZ, UP0, !UPT ;  /* 0x00000007ff077290 */ /* 0x000fce00087fe4ff */
[----:B------:R3:W-:Y:S02]  /*02e0*/  UTMACCTL.PF [UR10] ;  /* 0x000000000a0079b9 */ /* 0x0007e40008040000 */
[----:B------:R3:W-:Y:S02]  /*02f0*/  UTMACCTL.PF [UR6] ;  /* 0x00000000060079b9 */ /* 0x0007e40008040000 */
[----:B---3--:R-:W-:Y:S01]  /*0300*/  NOP ;  /* 0x0000000000007918 */ /* 0x008fe20000000000 */
.L_x_5:
[----:B------:R-:W-:Y:S05]  /*0310*/  BSYNC.RECONVERGENT B0 ;  /* 0x0000000000007941 */ /* 0x000fea0003800200 */
.L_x_4:
[----:B------:R-:W-:Y:S04]  /*0320*/  BSSY.RECONVERGENT B0, `(.L_x_6) ;  /* 0x000000a000007945 */ /* 0x000fe80003800200 */
        /* <DEDUP_REMOVED lines=9> */
.L_x_7:
[----:B------:R-:W-:Y:S05]  /*03c0*/  BSYNC.RECONVERGENT B0 ;  /* 0x0000000000007941 */ /* 0x000fea0003800200 */
.L_x_6:
[----:B------:R-:W3:Y:S01]  /*03d0*/  LDCU.64 UR6, c[0x0][0x888] ;  /* 0x00011100ff0677ac */ /* 0x000ee20008000a00 */
[----:B------:R-:W-:Y:S02]  /*03e0*/  UISETP.EQ.U32.AND UP1, UPT, UR4, URZ, UPT ;  /* 0x000000ff0400728c */ /* 0x000fe4000bf22070 */
[----:B------:R-:W-:Y:S02]  /*03f0*/  UPLOP3.LUT UP2, UPT, UPT, UPT, UPT, 0x80, 0x8 ;  /* 0x000000000008789c */ /* 0x000fe40003f4f070 */
[----:B---3--:R-:W-:-:S04]  /*0400*/  UISETP.NE.U32.AND UP0, UPT, UR6, URZ, UPT ;  /* 0x000000ff0600728c */ /* 0x008fc8000bf05070 */
[----:B------:R-:W-:-:S04]  /*0410*/  UISETP.NE.AND.EX UP0, UPT, UR7, URZ, UPT, UP0 ;  /* 0x000000ff0700728c */ /* 0x000fc8000bf05300 */
[----:B------:R-:W-:-:S04]  /*0420*/  UISETP.EQ.OR.EX UP3, UPT, UR5, URZ, !UP0, UP1 ;  /* 0x000000ff0500728c */ /* 0x000fc8000c762710 */
[----:B------:R-:W-:-:S05]  /*0430*/  UP2UR UR44, UPR, URZ, 0x8 ;  /* 0x00000008ff2c7883 */ /* 0x000fca0008000000 */
[----:B------:R-:W-:Y:S07]  /*0440*/  BRA.U !UP3, `(.L_x_8) ;  /* 0x000000010b207547 */ /* 0x000fee000b800000 */
[----:B-----5:R-:W-:Y:S01]  /*0450*/  R2UR UR6, R48 ;  /* 0x00000000300672ca */ /* 0x020fe200000e0000 */
[----:B------:R-:W-:Y:S02]  /*0460*/  UISETP.NE.U32.AND UP2, UPT, UR4, URZ, UPT ;  /* 0x000000ff0400728c */ /* 0x000fe4000bf45070 */
[----:B------:R-:W-:Y:S02]  /*0470*/  USEL UR4, URZ, 0xffffffff, UP0 ;  /* 0xffffffffff047887 */ /* 0x000fe40008000000 */
[----:B------:R-:W-:-:S08]  /*0480*/  UISETP.NE.AND.EX UP2, UPT, UR5, URZ, UPT, UP2 ;  /* 0x000000ff0500728c */ /* 0x000fd0000bf45320 */
[----:B------:R-:W-:-:S04]  /*0490*/  UISETP.NE.AND UP1, UPT, UR6, URZ, UPT ;  /* 0x000000ff0600728c */ /* 0x000fc8000bf25270 */
[----:B------:R-:W-:-:S04]  /*04a0*/  @!UP2 USEL UR4, URZ, 0xffffffff, UP1 ;  /* 0xffffffffff04a887 */ /* 0x000fc80008800000 */
[----:B------:R-:W-:-:S04]  /*04b0*/  ULOP3.LUT UR4, UR4, 0x1, URZ, 0xc0, !UPT ;  /* 0x0000000104047892 */ /* 0x000fc8000f8ec0ff */
[----:B------:R-:W-:-:S11]  /*04c0*/  UISETP.NE.U32.AND UP2, UPT, UR4, 0x1, UPT ;  /* 0x000000010400788c */ /* 0x000fd6000bf45070 */
.L_x_8:
[----:B--2---:R-:W2:Y:S01]  /*04d0*/  SHFL.IDX PT, R2, R106, RZ, 0x1f ;  /* 0x00001fff6a027589 */ /* 0x004ea200000e0000 */
[----:B------:R-:W-:-:S04]  /*04e0*/  UISETP.NE.AND UP1, UPT, UR8, 0x2, UPT ;  /* 0x000000020800788c */ /* 0x000fc8000bf25270 */
[----:B------:R-:W-:Y:S01]  /*04f0*/  USEL UR13, URZ, 0x1, UP1 ;  /* 0x00000001ff0d7887 */ /* 0x000fe20008800000 */
[----:B--2---:R-:W-:-:S13]  /*0500*/  ISETP.NE.AND P0, PT, R2, RZ, PT ;  /* 0x000000ff0200720c */ /* 0x004fda0003f05270 */
[----:B------:R-:W-:Y:S05]  /*0510*/  @P0 BRA `(.L_x_9) ;  /* 0x0000000000480947 */ /* 0x000fea0003800000 */
[----:B------:R-:W2:Y:S01]  /*0520*/  S2UR UR5, SR_CgaCtaId ;  /* 0x00000000000579c3 */ /* 0x000ea20000008800 */
[----:B------:R-:W-:Y:S01]  /*0530*/  UMOV UR6, 0x400 ;  /* 0x0000040000067882 */ /* 0x000fe20000000000 */
[----:B------:R-:W-:Y:S01]  /*0540*/  UMOV UR4, 0x1 ;  /* 0x0000000100047882 */ /* 0x000fe20000000000 */
[----:B------:R-:W-:Y:S01]  /*0550*/  ELECT P0, URZ, PT ;  /* 0x0000000000ff782f */ /* 0x000fe20003800000 */
[----:B--2---:R-:W-:Y:S02]  /*0560*/  ULEA UR5, UR5, UR6, 0x18 ;  /* 0x0000000605057291 */ /* 0x004fe4000f8ec0ff */
[----:B------:R-:W-:-:S04]  /*0570*/  UIADD3 UR6, UPT, UPT, -UR4, 0x100000, URZ ;  /* 0x0010000004067890 */ /* 0x000fc8000fffe1ff */
[----:B------:R-:W-:Y:S02]  /*0580*/  USHF.L.U32 UR7, UR6, 0xb, URZ ;  /* 0x0000000b06077899 */ /* 0x000fe400080006ff */
[----:B------:R-:W-:Y:S01]  /*0590*/  USHF.L.U32 UR6, UR6, 0x1, URZ ;  /* 0x0000000106067899 */ /* 0x000fe200080006ff */
[----:B------:R-:W2:Y:S11]  /*05a0*/  FENCE.VIEW.ASYNC.S ;  /* 0x00000000000073c6 */ /* 0x000eb60000000000 */
[----:B--2---:R2:W3:Y:S01]  /*05b0*/  SYNCS.EXCH.64 URZ, [UR5], UR6 ;  /* 0x0000000605ff75b2 */ /* 0x0044e20008000100 */
[----:B------:R2:W4:Y:S01]  /*05c0*/  SYNCS.EXCH.64 URZ, [UR5+0x20], UR6 ;  /* 0x0000200605ff75b2 */ /* 0x0005220008000100 */
[----:B------:R2:W1:Y:S01]  /*05d0*/  SYNCS.EXCH.64 URZ, [UR5+0x8], UR6 ;  /* 0x0000080605ff75b2 */ /* 0x0004620008000100 */
[----:B------:R2:W1:Y:S01]  /*05e0*/  SYNCS.EXCH.64 URZ, [UR5+0x28], UR6 ;  /* 0x0000280605ff75b2 */ /* 0x0004620008000100 */
[----:B------:R2:W1:Y:S01]  /*05f0*/  SYNCS.EXCH.64 URZ, [UR5+0x10], UR6 ;  /* 0x0000100605ff75b2 */ /* 0x0004620008000100 */
[----:B------:R2:W1:Y:S01]  /*0600*/  SYNCS.EXCH.64 URZ, [UR5+0x30], UR6 ;  /* 0x0000300605ff75b2 */ /* 0x0004620008000100 */
[----:B------:R2:W1:Y:S01]  /*0610*/  SYNCS.EXCH.64 URZ, [UR5+0x18], UR6 ;  /* 0x0000180605ff75b2 */ /* 0x0004620008000100 */
[----:B------:R2:W1:Y:S01]  /*0620*/  SYNCS.EXCH.64 URZ, [UR5+0x38], UR6 ;  /* 0x0000380605ff75b2 */ /* 0x0004620008000100 */
[----:B------:R-:W-:Y:S01]  /*0630*/  NOP ;  /* 0x0000000000007918 */ /* 0x000fe20000000000 */
.L_x_9:
[----:B------:R-:W2:Y:S01]  /*0640*/  SHFL.IDX PT, R2, R106, RZ, 0x1f ;  /* 0x00001fff6a027589 */ /* 0x000ea200000e0000 */
[----:B------:R-:W-:Y:S01]  /*0650*/  NOP ;  /* 0x0000000000007918 */ /* 0x000fe20000000000 */
[----:B--2---:R-:W-:-:S13]  /*0660*/  ISETP.NE.AND P0, PT, R2, 0x1, PT ;  /* 0x000000010200780c */ /* 0x004fda0003f05270 */
[----:B------:R-:W-:Y:S05]  /*0670*/  @P0 BRA `(.L_x_10) ;  /* 0x0000000000400947 */ /* 0x000fea0003800000 */
[----:B------:R-:W2:Y:S01]  /*0680*/  S2UR UR6, SR_CgaCtaId ;  /* 0x00000000000679c3 */ /* 0x000ea20000008800 */
[----:B------:R-:W-:Y:S01]  /*0690*/  UMOV UR7, 0x400 ;  /* 0x0000040000077882 */ /* 0x000fe20000000000 */
[----:B------:R-:W-:Y:S01]  /*06a0*/  UMOV UR5, 0x20 ;  /* 0x0000002000057882 */ /* 0x000fe20000000000 */
[----:B------:R-:W-:Y:S01]  /*06b0*/  UMOV UR4, 0x80 ;  /* 0x0000008000047882 */ /* 0x000fe20000000000 */
[----:B------:R-:W-:-:S04]  /*06c0*/  UIADD3 UR10, UPT, UPT, -UR5, 0x100000, URZ ;  /* 0x00100000050a7890 */ /* 0x000fc8000fffe1ff */
[----:B------:R-:W-:Y:S02]  /*06d0*/  USHF.L.U32 UR11, UR10, 0xb, URZ ;  /* 0x0000000b0a0b7899 */ /* 0x000fe400080006ff */
[----:B------:R-:W-:Y:S02]  /*06e0*/  USHF.L.U32 UR10, UR10, 0x1, URZ ;  /* 0x000000010a0a7899 */ /* 0x000fe400080006ff */
[----:B------:R-:W-:-:S04]  /*06f0*/  UIADD3 UR4, UPT, UPT, -UR4, 0x100000, URZ ;  /* 0x0010000004047890 */ /* 0x000fc8000fffe1ff */
[----:B------:R-:W-:Y:S02]  /*0700*/  USHF.L.U32 UR5, UR4, 0xb, URZ ;  /* 0x0000000b04057899 */ /* 0x000fe400080006ff */
[----:B------:R-:W-:Y:S01]  /*0710*/  USHF.L.U32 UR4, UR4, 0x1, URZ ;  /* 0x0000000104047899 */ /* 0x000fe200080006ff */
[----:B------:R-:W-:Y:S01]  /*0720*/  ELECT P0, URZ, PT ;  /* 0x0000000000ff782f */ /* 0x000fe20003800000 */
[----:B--2---:R-:W-:Y:S01]  /*0730*/  ULEA UR6, UR6, UR7, 0x18 ;  /* 0x0000000706067291 */ /* 0x004fe2000f8ec0ff */
[----:B------:R-:W2:Y:S11]  /*0740*/  FENCE.VIEW.ASYNC.S ;  /* 0x00000000000073c6 */ /* 0x000eb60000000000 */
[----:B--2---:R2:W1:Y:S01]  /*0750*/  SYNCS.EXCH.64 URZ, [UR6+0x40], UR10 ;  /* 0x0000400a06ff75b2 */ /* 0x0044620008000100 */
[----:B------:R2:W1:Y:S01]  /*0760*/  SYNCS.EXCH.64 URZ, [UR6+0x48], UR4 ;  /* 0x0000480406ff75b2 */ /* 0x0004620008000100 */
[----:B------:R-:W-:Y:S01]  /*0770*/  NOP ;  /* 0x0000000000007918 */ /* 0x000fe20000000000 */
.L_x_10:
[----:B------:R-:W3:Y:S01]  /*0780*/  SHFL.IDX PT, R2, R106, RZ, 0x1f ;  /* 0x00001fff6a027589 */ /* 0x000ee200000e0000 */
[----:B------:R-:W-:Y:S01]  /*0790*/  NOP ;  /* 0x0000000000007918 */ /* 0x000fe20000000000 */
[----:B---3--:R-:W-:-:S13]  /*07a0*/  ISETP.NE.AND P0, PT, R2, 0x3, PT ;  /* 0x000000030200780c */ /* 0x008fda0003f05270 */
[----:B------:R-:W-:Y:S05]  /*07b0*/  @P0 BRA `(.L_x_11) ;  /* 0x0000000000300947 */ /* 0x000fea0003800000 */
[----:B--2---:R-:W2:Y:S01]  /*07c0*/  S2UR UR5, SR_CgaCtaId ;  /* 0x00000000000579c3 */ /* 0x004ea20000008800 */
        /* <DEDUP_REMOVED lines=8> */
[----:B--2---:R3:W2:Y:S01]  /*0850*/  SYNCS.EXCH.64 URZ, [UR5+0x50], UR6 ;  /* 0x0000500605ff75b2 */ /* 0x0046a20008000100 */
[----:B------:R3:W1:Y:S02]  /*0860*/  SYNCS.EXCH.64 URZ, [UR5+0x58], UR6 ;  /* 0x0000580605ff75b2 */ /* 0x0006640008000100 */
[----:B---3--:R-:W-:Y:S01]  /*0870*/  NOP ;  /* 0x0000000000007918 */ /* 0x008fe20000000000 */
.L_x_11:
[----:B------:R-:W3:Y:S01]  /*0880*/  SHFL.IDX PT, R2, R106, RZ, 0x1f ;  /* 0x00001fff6a027589 */ /* 0x000ee200000e0000 */
[----:B------:R-:W-:Y:S01]  /*0890*/  NOP ;  /* 0x0000000000007918 */ /* 0x000fe20000000000 */
[----:B---3--:R-:W-:-:S13]  /*08a0*/  ISETP.NE.AND P0, PT, R2, 0x4, PT ;  /* 0x000000040200780c */ /* 0x008fda0003f05270 */
[----:B------:R-:W-:Y:S05]  /*08b0*/  @P0 BRA `(.L_x_12) ;  /* 0x00000000004c0947 */ /* 0x000fea0003800000 */
[----:B--2---:R-:W2:Y:S01]  /*08c0*/  S2UR UR5, SR_CgaCtaId ;  /* 0x00000000000579c3 */ /* 0x004ea20000008800 */
[----:B------:R-:W-:Y:S01]  /*08d0*/  UMOV UR7, 0x100 ;  /* 0x0000010000077882 */ /* 0x000fe20000000000 */
[----:B------:R-:W-:Y:S01]  /*08e0*/  UMOV UR6, 0x400 ;  /* 0x0000040000067882 */ /* 0x000fe20000000000 */
[----:B------:R-:W-:Y:S01]  /*08f0*/  USEL UR7, UR7, 0xe0, UP2 ;  /* 0x000000e007077887 */ /* 0x000fe20009000000 */
[----:B------:R-:W-:Y:S01]  /*0900*/  UMOV UR4, 0x1 ;  /* 0x0000000100047882 */ /* 0x000fe20000000000 */
[----:B------:R-:W-:Y:S01]  /*0910*/  ELECT P0, URZ, PT ;  /* 0x0000000000ff782f */ /* 0x000fe20003800000 */
[----:B------:R-:W-:-:S04]  /*0920*/  UIADD3 UR10, UPT, UPT, -UR4, 0x100000, URZ ;  /* 0x00100000040a7890 */ /* 0x000fc8000fffe1ff */
[----:B------:R-:W-:Y:S02]  /*0930*/  USHF.L.U32 UR11, UR10, 0xb, URZ ;  /* 0x0000000b0a0b7899 */ /* 0x000fe400080006ff */
[----:B------:R-:W-:Y:S02]  /*0940*/  USHF.L.U32 UR10, UR10, 0x1, URZ ;  /* 0x000000010a0a7899 */ /* 0x000fe400080006ff */
[----:B--2---:R-:W-:Y:S02]  /*0950*/  ULEA UR5, UR5, UR6, 0x18 ;  /* 0x0000000605057291 */ /* 0x004fe4000f8ec0ff */
[----:B------:R-:W-:-:S04]  /*0960*/  UIADD3 UR6, UPT, UPT, -UR7, 0x100000, URZ ;  /* 0x0010000007067890 */ /* 0x000fc8000fffe1ff */
[----:B------:R-:W-:Y:S02]  /*0970*/  USHF.L.U32 UR7, UR6, 0xb, URZ ;  /* 0x0000000b06077899 */ /* 0x000fe400080006ff */
[----:B------:R-:W-:Y:S01]  /*0980*/  USHF.L.U32 UR6, UR6, 0x1, URZ ;  /* 0x0000000106067899 */ /* 0x000fe200080006ff */
[----:B------:R-:W2:Y:S03]  /*0990*/  FENCE.VIEW.ASYNC.S ;  /* 0x00000000000073c6 */ /* 0x000ea60000000000 */
[----:B--2---:R3:W2:Y:S08]  /*09a0*/  SYNCS.EXCH.64 URZ, [UR5+0x60], UR10 ;  /* 0x0000600a05ff75b2 */ /* 0x0046b00008000100 */
[----:B------:R3:W1:Y:S01]  /*09b0*/  SYNCS.EXCH.64 URZ, [UR5+0x70], UR6 ;  /* 0x0000700605ff75b2 */ /* 0x0006620008000100 */
[----:B------:R3:W1:Y:S01]  /*09c0*/  SYNCS.EXCH.64 URZ, [UR5+0x68], UR10 ;  /* 0x0000680a05ff75b2 */ /* 0x0006620008000100 */
[----:B------:R3:W1:Y:S02]  /*09d0*/  SYNCS.EXCH.64 URZ, [UR5+0x78], UR6 ;  /* 0x0000780605ff75b2 */ /* 0x0006640008000100 */
[----:B---3--:R-:W-:Y:S01]  /*09e0*/  NOP ;  /* 0x0000000000007918 */ /* 0x008fe20000000000 */
.L_x_12:
[----:B------:R-:W3:Y:S01]  /*09f0*/  SHFL.IDX PT, R2, R106, RZ, 0x1f ;  /* 0x00001fff6a027589 */ /* 0x000ee200000e0000 */
[----:B------:R-:W-:Y:S01]  /*0a00*/  NOP ;  /* 0x0000000000007918 */ /* 0x000fe20000000000 */
[----:B---3--:R-:W-:-:S13]  /*0a10*/  ISETP.NE.AND P0, PT, R2, 0x5, PT ;  /* 0x000000050200780c */ /* 0x008fda0003f05270 */
[----:B------:R-:W-:Y:S05]  /*0a20*/  @P0 BRA `(.L_x_13) ;  /* 0x0000000000580947 */ /* 0x000fea0003800000 */
[----:B--2---:R-:W2:Y:S01]  /*0a30*/  S2UR UR6, SR_CgaCtaId ;  /* 0x00000000000679c3 */ /* 0x004ea20000008800 */
        /* <DEDUP_REMOVED lines=12> */
[----:B--2---:R3:W2:Y:S01]  /*0b00*/  SYNCS.EXCH.64 URZ, [UR6+0x80], UR10 ;  /* 0x0000800a06ff75b2 */ /* 0x0046a20008000100 */
[----:B------:R3:W1:Y:S01]  /*0b10*/  SYNCS.EXCH.64 URZ, [UR6+0xa0], UR4 ;  /* 0x0000a00406ff75b2 */ /* 0x0006620008000100 */
[----:B------:R3:W1:Y:S01]  /*0b20*/  SYNCS.EXCH.64 URZ, [UR6+0x88], UR10 ;  /* 0x0000880a06ff75b2 */ /* 0x0006620008000100 */
[----:B------:R3:W1:Y:S01]  /*0b30*/  SYNCS.EXCH.64 URZ, [UR6+0xa8], UR4 ;  /* 0x0000a80406ff75b2 */ /* 0x0006620008000100 */
[----:B------:R3:W1:Y:S01]  /*0b40*/  SYNCS.EXCH.64 URZ, [UR6+0x90], UR10 ;  /* 0x0000900a06ff75b2 */ /* 0x0006620008000100 */
[----:B------:R3:W1:Y:S01]  /*0b50*/  SYNCS.EXCH.64 URZ, [UR6+0xb0], UR4 ;  /* 0x0000b00406ff75b2 */ /* 0x0006620008000100 */
[----:B------:R3:W1:Y:S01]  /*0b60*/  SYNCS.EXCH.64 URZ, [UR6+0x98], UR10 ;  /* 0x0000980a06ff75b2 */ /* 0x0006620008000100 */
[----:B------:R3:W1:Y:S02]  /*0b70*/  SYNCS.EXCH.64 URZ, [UR6+0xb8], UR4 ;  /* 0x0000b80406ff75b2 */ /* 0x0006640008000100 */
[----:B---3--:R-:W-:Y:S01]  /*0b80*/  NOP ;  /* 0x0000000000007918 */ /* 0x008fe20000000000 */
.L_x_13:
        /* <DEDUP_REMOVED lines=14> */
[----:B------:R3:W1:Y:S01]  /*0c70*/  SYNCS.EXCH.64 URZ, [UR5+0xd0], UR6 ;  /* 0x0000d00605ff75b2 */ /* 0x0006620008000100 */
[----:B------:R3:W1:Y:S01]  /*0c80*/  SYNCS.EXCH.64 URZ, [UR5+0xc8], UR6 ;  /* 0x0000c80605ff75b2 */ /* 0x0006620008000100 */
[----:B------:R3:W1:Y:S02]  /*0c90*/  SYNCS.EXCH.64 URZ, [UR5+0xd8], UR6 ;  /* 0x0000d80605ff75b2 */ /* 0x0006640008000100 */
[----:B---3--:R-:W-:Y:S01]  /*0ca0*/  NOP ;  /* 0x0000000000007918 */ /* 0x008fe20000000000 */
.L_x_14:
[----:B--2---:R-:W2:Y:S01]  /*0cb0*/  S2UR UR5, SR_CTAID.X ;  /* 0x00000000000579c3 */ /* 0x004ea20000002500 */
[----:B------:R-:W-:-:S05]  /*0cc0*/  CS2R.32 R99, SR_CgaSize ;  /* 0x0000000000637805 */ /* 0x000fca0000008a00 */
[----:B------:R-:W-:-:S05]  /*0cd0*/  IMAD R99, R99, -0xa0, RZ ;  /* 0xffffff6063637824 */ /* 0x000fca00078e02ff */
[----:B------:R-:W-:-:S14]  /*0ce0*/  R2UR UR7, R99 ;  /* 0x00000000630772ca */ /* 0x000fdc00000e0000 */
[----:B------:R-:W3:Y:S01]  /*0cf0*/  LDCU UR7, c[0x0][UR7+0x2b0] ;  /* 0x00005600070777ac */ /* 0x000ee20008000800 */
[----:B------:R-:W-:Y:S01]  /*0d00*/  NOP ;  /* 0x0000000000007918 */ /* 0x000fe20000000000 */
[----:B------:R-:W-:-:S05]  /*0d10*/  CS2R.32 R99, SR_CgaSize ;  /* 0x0000000000637805 */ /* 0x000fca0000008a00 */
[----:B------:R-:W-:-:S05]  /*0d20*/  IMAD R99, R99, -0xa0, RZ ;  /* 0xffffff6063637824 */ /* 0x000fca00078e02ff */
[----:B------:R-:W-:-:S14]  /*0d30*/  R2UR UR6, R99 ;  /* 0x00000000630672ca */ /* 0x000fdc00000e0000 */
[----:B------:R-:W4:Y:S01]  /*0d40*/  LDCU UR6, c[0x0][UR6+0x2b4] ;  /* 0x00005680060677ac */ /* 0x000f220008000800 */
[----:B------:R-:W1:Y:S08]  /*0d50*/  S2UR UR4, SR_CTAID.Y ;  /* 0x00000000000479c3 */ /* 0x000e700000002600 */
[----:B------:R-:W4:Y:S01]  /*0d60*/  LDC R9, c[0x0][0xb24] ;  /* 0x0002c900ff097b82 */ /* 0x000f220000000800 */
[----:B--2---:R-:W-:-:S02]  /*0d70*/  I2FP.F32.U32 R5, UR5 ;  /* 0x0000000500057c45 */ /* 0x004fc40008201000 */
[----:B------:R-:W-:-:S05]  /*0d80*/  CS2R.32 R3, SR_CgaSize ;  /* 0x0000000000037805 */ /* 0x000fca0000008a00 */
[----:B------:R-:W-:-:S06]  /*0d90*/  IMAD R3, R3, -0xa0, RZ ;  /* 0xffffff6003037824 */ /* 0x000fcc00078e02ff */
[----:B------:R-:W2:Y:S01]  /*0da0*/  LDC R3, c[0x0][R3+0x2a0] ;  /* 0x0000a80003037b82 */ /* 0x000ea20000000800 */
[----:B------:R-:W-:Y:S01]  /*0db0*/  MOV R99, UR5 ;  /* 0x0000000500637c02 */ /* 0x000fe20008000f00 */
[----:B---3--:R-:W-:Y:S01]  /*0dc0*/  FMUL R5, R5, UR7 ;  /* 0x0000000705057c20 */ /* 0x008fe20008400000 */
[----:B-1----:R-:W-:Y:S02]  /*0dd0*/  I2FP.F32.U32 R4, UR4 ;  /* 0x0000000400047c45 */ /* 0x002fe40008201000 */
[----:B------:R-:W-:-:S05]  /*0de0*/  CS2R.32 R2, SR_CgaSize ;  /* 0x0000000000027805 */ /* 0x000fca0000008a00 */
[----:B------:R-:W-:-:S06]  /*0df0*/  IMAD R2, R2, -0xa0, RZ ;  /* 0xffffff6002027824 */ /* 0x000fcc00078e02ff */
[----:B------:R-:W1:Y:S01]  /*0e00*/  LDC R2, c[0x0][R2+0x2a4] ;  /* 0x0000a90002027b82 */ /* 0x000e620000000800 */
[----:B------:R-:W3:Y:S01]  /*0e10*/  F2I.U32.TRUNC.NTZ R96, R5 ;  /* 0x0000000500607305 */ /* 0x000ee2000020f000 */
[----:B------:R-:W-:Y:S01]  /*0e20*/  MOV R97, UR4 ;  /* 0x0000000400617c02 */ /* 0x000fe20008000f00 */
[----:B----4-:R-:W-:-:S05]  /*0e30*/  FMUL R4, R4, UR6 ;  /* 0x0000000604047c20 */ /* 0x010fca0008400000 */
[----:B------:R-:W-:Y:S01]  /*0e40*/  BAR.SYNC.DEFER_BLOCKING 0x0 ;  /* 0x0000000000007b1d */ /* 0x000fe20000010000 */
[----:B------:R-:W-:-:S05]  /*0e50*/  ISETP.GE.AND P0, PT, R9, 0x1, PT ;  /* 0x000000010900780c */ /* 0x000fca0003f06270 */
[----:B------:R-:W4:Y:S02]  /*0e60*/  F2I.U32.TRUNC.NTZ R81, R4 ;  /* 0x0000000400517305 */ /* 0x000f24000020f000 */
[----:B------:R-:W1:Y:S01]  /*0e70*/  S2UR UR36, SR_CTAID.Z ;  /* 0x00000000002479c3 */ /* 0x000e620000002700 */
[----:B---3--:R-:W-:-:S05]  /*0e80*/  IADD3 R96, PT, PT, -R96, RZ, RZ ;  /* 0x000000ff60607210 */ /* 0x008fca0007ffe1ff */
[----:B--2---:R-:W-:Y:S01]  /*0e90*/  IMAD R96, R3, R96, UR5 ;  /* 0x0000000503607e24 */ /* 0x004fe2000f8e0260 */
[----:B----4-:R-:W-:-:S05]  /*0ea0*/  IADD3 R81, PT, PT, -R81, RZ, RZ ;  /* 0x000000ff51517210 */ /* 0x010fca0007ffe1ff */
[----:B-1----:R-:W-:Y:S01]  /*0eb0*/  IMAD R81, R2, R81, UR4 ;  /* 0x0000000402517e24 */ /* 0x002fe2000f8e0251 */
[----:B------:R-:W-:Y:S06]  /*0ec0*/  @!P0 BRA `(.L_x_15) ;  /* 0x0000000000b88947 */ /* 0x000fec0003800000 */
[----:B------:R-:W1:Y:S01]  /*0ed0*/  LDC.64 R4, c[0x0][0xb18] ;  /* 0x0002c600ff047b82 */ /* 0x000e620000000a00 */
[----:B------:R-:W-:-:S07]  /*0ee0*/  ISETP.NE.AND P0, PT, R9, 0x1, PT ;  /* 0x000000010900780c */ /* 0x000fce0003f05270 */
[----:B------:R-:W2:Y:S08]  /*0ef0*/  LDC R10, c[0x0][0xb0c] ;  /* 0x0002c300ff0a7b82 */ /* 0x000eb00000000800 */
[----:B------:R-:W3:Y:S08]  /*0f00*/  LDC R11, c[0x0][0x370] ;  /* 0x0000dc00ff0b7b82 */ /* 0x000ef00000000800 */
[----:B------:R-:W4:Y:S01]  /*0f10*/  LDC R12, c[0x0][0x374] ;  /* 0x0000dd00ff0c7b82 */ /* 0x000f220000000800 */
[----:B-1----:R-:W-:-:S07]  /*0f20*/  ISETP.NE.AND P1, PT, R4, 0x1, PT ;  /* 0x000000010400780c */ /* 0x002fce0003f25270 */
[----:B------:R-:W3:Y:S01]  /*0f30*/  LDC.64 R6, c[0x0][0xb10] ;  /* 0x0002c400ff067b82 */ /* 0x000ee20000000a00 */
[----:B--2---:R-:W-:-:S07]  /*0f40*/  ISETP.NE.AND P2, PT, R10, 0x1, PT ;  /* 0x000000010a00780c */ /* 0x004fce0003f45270 */
[----:B------:R-:W1:Y:S08]  /*0f50*/  LDC R8, c[0x0][0xb20] ;  /* 0x0002c800ff087b82 */ /* 0x000e700000000800 */
[----:B------:R-:W2:Y:S01]  /*0f60*/  LDC.64 R2, c[0x0][0xb28] ;  /* 0x0002ca00ff027b82 */ /* 0x000ea20000000a00 */
[----:B----4-:R-:W-:-:S04]  /*0f70*/  IMAD.HI.U32 R13, R12, R5, RZ ;  /* 0x000000050c0d7227 */ /* 0x010fc800078e00ff */
[----:B------:R-:W-:-:S04]  /*0f80*/  IMAD.HI.U32 R5, R97, R5, RZ ;  /* 0x0000000561057227 */ /* 0x000fc800078e00ff */
[----:B---3--:R-:W-:-:S04]  /*0f90*/  IMAD.HI.U32 R14, R11, R6, RZ ;  /* 0x000000060b0e7227 */ /* 0x008fc800078e00ff */
[----:B------:R-:W-:Y:S01]  /*0fa0*/  IMAD.HI.U32 R16, R99, R6, RZ ;  /* 0x0000000663107227 */ /* 0x000fe200078e00ff */
[-C--:B------:R-:W-:Y:S02]  /*0fb0*/  @P2 SHF.R.U32.HI R11, RZ, R7.reuse, R14 ;  /* 0x00000007ff0b2219 */ /* 0x080fe4000001160e */
[-C--:B-1----:R-:W-:Y:S02]  /*0fc0*/  @P1 SHF.R.U32.HI R12, RZ, R8.reuse, R13 ;  /* 0x00000008ff0c1219 */ /* 0x082fe4000001160d */
[----:B------:R-:W-:Y:S02]  /*0fd0*/  SHF.R.U32.HI R8, RZ, R8, R5 ;  /* 0x00000008ff087219 */ /* 0x000fe40000011605 */
[----:B------:R-:W-:Y:S02]  /*0fe0*/  SHF.R.U32.HI R16, RZ, R7, R16 ;  /* 0x00000007ff107219 */ /* 0x000fe40000011610 */
[----:B------:R-:W-:Y:S01]  /*0ff0*/  SEL R5, R97, R8, !P1 ;  /* 0x0000000861057207 */ /* 0x000fe20004800000 */
[----:B--2---:R-:W-:Y:S01]  /*1000*/  IMAD.HI.U32 R14, R12, R2, RZ ;  /* 0x000000020c0e7227 */ /* 0x004fe200078e00ff */
[----:B------:R-:W-:-:S03]  /*1010*/  SEL R7, R99, R16, !P2 ;  /* 0x0000001063077207 */ /* 0x000fc60005000000 */
[----:B------:R-:W-:Y:S01]  /*1020*/  IMAD.HI.U32 R6, R11, R2, RZ ;  /* 0x000000020b067227 */ /* 0x000fe200078e00ff */
[----:B------:R-:W-:-:S04]  /*1030*/  @P0 SHF.R.U32.HI R12, RZ, R3, R14 ;  /* 0x00000003ff0c0219 */ /* 0x000fc8000001160e */
[----:B------:R-:W-:Y:S01]  /*1040*/  @P0 SHF.R.U32.HI R11, RZ, R3, R6 ;  /* 0x00000003ff0b0219 */ /* 0x000fe20000011606 */
[----:B------:R-:W-:-:S04]  /*1050*/  IMAD R12, R12, R9, RZ ;  /* 0x000000090c0c7224 */ /* 0x000fc800078e02ff */
[----:B------:R-:W-:Y:S01]  /*1060*/  IMAD R6, R11, R9, RZ ;  /* 0x000000090b067224 */ /* 0x000fe200078e02ff */
[----:B------:R-:W-:-:S04]  /*1070*/  ISETP.GE.AND P1, PT, R5, R12, PT ;  /* 0x0000000c0500720c */ /* 0x000fc80003f26270 */
[----:B------:R-:W-:Y:S01]  /*1080*/  ISETP.GE.OR P1, PT, R7, R6, P1 ;  /* 0x000000060700720c */ /* 0x000fe20000f26670 */
[----:B------:R-:W-:-:S05]  /*1090*/  IMAD.HI.U32 R6, R5, R2, RZ ;  /* 0x0000000205067227 */ /* 0x000fca00078e00ff */
[----:B------:R-:W-:-:S04]  /*10a0*/  SHF.R.U32.HI R6, RZ, R3, R6 ;  /* 0x00000003ff067219 */ /* 0x000fc80000011606 */
[----:B------:R-:W-:-:S03]  /*10b0*/  SEL R6, R5, R6, !P0 ;  /* 0x0000000605067207 */ /* 0x000fc60004000000 */
[----:B------:R-:W-:Y:S01]  /*10c0*/  @!P1 IMAD.HI.U32 R8, R7, R2, RZ ;  /* 0x0000000207089227 */ /* 0x000fe200078e00ff */
[----:B------:R-:W-:-:S04]  /*10d0*/  IADD3 R2, PT, PT, -R6, RZ, RZ ;  /* 0x000000ff06027210 */ /* 0x000fc80007ffe1ff */
[----:B------:R-:W-:Y:S01]  /*10e0*/  @!P1 SHF.R.U32.HI R8, RZ, R3, R8 ;  /* 0x00000003ff089219 */ /* 0x000fe20000011608 */
[----:B------:R-:W-:-:S03]  /*10f0*/  IMAD R2, R9, R2, R5 ;  /* 0x0000000209027224 */ /* 0x000fc600078e0205 */
[----:B------:R-:W-:Y:S02]  /*1100*/  @!P1 SEL R3, R7, R8, !P0 ;  /* 0x0000000807039207 */ /* 0x000fe40004000000 */
[----:B------:R-:W-:-:S03]  /*1110*/  IADD3 R8, PT, PT, -R5, RZ, RZ ;  /* 0x000000ff05087210 */ /* 0x000fc60007ffe1ff */
[--C-:B------:R-:W-:Y:S02]  /*1120*/  @!P1 IMAD.IADD R6, R6, 0x1, -R3.reuse ;  /* 0x0000000106069824 */ /* 0x100fe400078e0a03 */
[----:B------:R-:W-:Y:S01]  /*1130*/  @!P1 IMAD R3, R2, R11, R3 ;  /* 0x0000000b02039224 */ /* 0x000fe200078e0203 */
[----:B------:R-:W-:Y:S01]  /*1140*/  IADD3 R2, PT, PT, -R7, RZ, RZ ;  /* 0x000000ff07027210 */ /* 0x000fe20007ffe1ff */
[----:B------:R-:W-:Y:S02]  /*1150*/  @!P1 IMAD R5, R6, R9, R7 ;  /* 0x0000000906059224 */ /* 0x000fe400078e0207 */
[----:B------:R-:W-:Y:S02]  /*1160*/  IMAD R8, R4, R8, R97 ;  /* 0x0000000804087224 */ /* 0x000fe400078e0261 */
[----:B------:R-:W-:Y:S02]  /*1170*/  @!P1 IMAD.MOV.U32 R7, RZ, RZ, R3 ;  /* 0x000000ffff079224 */ /* 0x000fe400078e0003 */
[----:B------:R-:W-:-:S02]  /*1180*/  IMAD R2, R10, R2, R99 ;  /* 0x000000020a027224 */ /* 0x000fc400078e0263 */
[----:B------:R-:W-:Y:S02]  /*1190*/  IMAD R97, R5, R4, R8 ;  /* 0x0000000405617224 */ /* 0x000fe400078e0208 */
[----:B------:R-:W-:Y:S02]  /*11a0*/  IMAD R99, R7, R10, R2 ;  /* 0x0000000a07637224 */ /* 0x000fe400078e0202 */
.L_x_15:
[----:B------:R-:W1:Y:S01]  /*11b0*/  LDCU UR4, c[0x0][0xb30] ;  /* 0x00016600ff0477ac */ /* 0x000e620008000800 */
[----:B------:R-:W2:Y:S08]  /*11c0*/  S2UR UR37, SR_CgaCtaId ;  /* 0x00000000002579c3 */ /* 0x000eb00000008800 */
[----:B------:R-:W3:Y:S01]  /*11d0*/  LDC R40, c[0x0][0xb24] ;  /* 0x0002c900ff287b82 */ /* 0x000ee20000000800 */
[----:B-1----:R-:W-:-:S09]  /*11e0*/  UISETP.NE.AND UP1, UPT, UR4, 0x1, UPT ;  /* 0x000000010400788c */ /* 0x002fd2000bf25270 */
[----:B--2---:R-:W-:Y:S05]  /*11f0*/  BRA.U UP1, `(.L_x_16) ;  /* 0x0000000101407547 */ /* 0x004fea000b800000 */
[----:B------:R-:W1:Y:S08]  /*1200*/  LDC.64 R4, c[0x0][0xb10] ;  /* 0x0002c400ff047b82 */ /* 0x000e700000000a00 */
[----:B------:R-:W2:Y:S08]  /*1210*/  LDC.64 R2, c[0x0][0xb18] ;  /* 0x0002c600ff027b82 */ /* 0x000eb00000000a00 */
[----:B------:R-:W4:Y:S08]  /*1220*/  LDC R6, c[0x0][0xb20] ;  /* 0x0002c800ff067b82 */ /* 0x000f300000000800 */
[----:B------:R-:W3:Y:S01]  /*1230*/  LDC R8, c[0x0][0xb0c] ;  /* 0x0002c300ff087b82 */ /* 0x000ee20000000800 */
[----:B-1----:R-:W-:-:S05]  /*1240*/  IMAD.HI.U32 R4, R99, R4, RZ ;  /* 0x0000000463047227 */ /* 0x002fca00078e00ff */
[----:B------:R-:W-:Y:S01]  /*1250*/  SHF.R.U32.HI R4, RZ, R5, R4 ;  /* 0x00000005ff047219 */ /* 0x000fe20000011604 */
[----:B--2---:R-:W-:Y:S01]  /*1260*/  IMAD.HI.U32 R3, R97, R3, RZ ;  /* 0x0000000361037227 */ /* 0x004fe200078e00ff */
[----:B------:R-:W-:-:S04]  /*1270*/  ISETP.NE.AND P0, PT, R2, 0x1, PT ;  /* 0x000000010200780c */ /* 0x000fc80003f05270 */
[----:B----4-:R-:W-:-:S04]  /*1280*/  SHF.R.U32.HI R6, RZ, R6, R3 ;  /* 0x00000006ff067219 */ /* 0x010fc80000011603 */
[----:B------:R-:W-:Y:S02]  /*1290*/  SEL R3, R97, R6, !P0 ;  /* 0x0000000661037207 */ /* 0x000fe40004000000 */
[----:B---3--:R-:W-:-:S04]  /*12a0*/  ISETP.NE.AND P1, PT, R8, 0x1, PT ;  /* 0x000000010800780c */ /* 0x008fc80003f25270 */
[----:B------:R-:W-:-:S05]  /*12b0*/  SEL R4, R99, R4, !P1 ;  /* 0x0000000463047207 */ /* 0x000fca0004800000 */
[----:B------:R-:W-:Y:S02]  /*12c0*/  IMAD.IADD R5, R3, 0x1, -R4 ;  /* 0x0000000103057824 */ /* 0x000fe400078e0a04 */
[----:B------:R-:W-:Y:S02]  /*12d0*/  IMAD.IADD R3, R4, 0x1, -R3 ;  /* 0x0000000104037824 */ /* 0x000fe400078e0a03 */
[----:B------:R-:W-:Y:S02]  /*12e0*/  IMAD R99, R5, R8, R99 ;  /* 0x0000000805637224 */ /* 0x000fe400078e0263 */
[----:B------:R-:W-:-:S07]  /*12f0*/  IMAD R97, R3, R2, R97 ;  /* 0x0000000203617224 */ /* 0x000fce00078e0261 */
.L_x_16:
[----:B------:R-:W-:Y:S01]  /*1300*/  BAR.SYNC.DEFER_BLOCKING 0x0 ;  /* 0x0000000000007b1d */ /* 0x000fe20000010000 */
[----:B------:R-:W-:Y:S01]  /*1310*/  UISETP.NE.AND UP1, UPT, UR8, 0x2, UPT ;  /* 0x000000020800788c */ /* 0x000fe2000bf25270 */
[----:B------:R-:W-:Y:S02]  /*1320*/  ISETP.NE.OR P5, PT, R0, 0x2, !P5 ;  /* 0x000000020000780c */ /* 0x000fe40006fa5670 */
[----:B------:R-:W-:-:S06]  /*1330*/  LOP3.LUT R2, R103, 0x1f, RZ, 0xc0, !PT ;  /* 0x0000001f67027812 */ /* 0x000fcc00078ec0ff */
[----:B------:R-:W-:Y:S05]  /*1340*/  BRA.U UP1, `(.L_x_17) ;  /* 0x0000001101547547 */ /* 0x000fea000b800000 */
[----:B------:R-:W1:Y:S01]  /*1350*/  LDCU UR13, c[0x0][0x38c] ;  /* 0x00007180ff0d77ac */ /* 0x000e620008000800 */
[----:B------:R-:W2:Y:S01]  /*1360*/  LDC R9, c[0x0][0x370] ;  /* 0x0000dc00ff097b82 */ /* 0x000ea20000000800 */
[----:B------:R-:W-:Y:S01]  /*1370*/  PLOP3.LUT P1, PT, PT, PT, UP2, 0x80, 0x8 ;  /* 0x000000000008781c */ /* 0x000fe20003f2f028 */
[----:B------:R-:W-:Y:S01]  /*1380*/  IMAD.MOV.U32 R15, RZ, RZ, 0x1 ;  /* 0x00000001ff0f7424 */ /* 0x000fe200078e00ff */
[----:B------:R-:W-:Y:S01]  /*1390*/  ISETP.EQ.OR P4, PT, R2, RZ, P5 ;  /* 0x000000ff0200720c */ /* 0x000fe20002f82670 */
[----:B------:R-:W-:Y:S01]  /*13a0*/  IMAD.MOV.U32 R14, RZ, RZ, RZ ;  /* 0x000000ffff0e7224 */ /* 0x000fe200078e00ff */
[----:B------:R-:W-:Y:S02]  /*13b0*/  PLOP3.LUT P1, PT, P1, PT, PT, 0x8, 0x80 ;  /* 0x000000000080781c */ /* 0x000fe40000f2e170 */
[----:B------:R-:W-:Y:S01]  /*13c0*/  CS2R R12, SRZ ;  /* 0x00000000000c7805 */ /* 0x000fe2000001ff00 */
[----:B------:R-:W-:Y:S01]  /*13d0*/  IMAD.MOV.U32 R10, RZ, RZ, 0x1 ;  /* 0x00000001ff0a7424 */ /* 0x000fe200078e00ff */
[----:B------:R-:W4:Y:S01]  /*13e0*/  LDC R0, c[0x0][0x374] ;  /* 0x0000dd00ff007b82 */ /* 0x000f220000000800 */
[----:B------:R-:W2:Y:S01]  /*13f0*/  LDCU.64 UR22, c[0x0][0x348] ;  /* 0x00006900ff1677ac */ /* 0x000ea20008000a00 */
[----:B------:R-:W-:Y:S01]  /*1400*/  UMOV UR6, URZ ;  /* 0x000000ff00067c82 */ /* 0x000fe20008000000 */
[----:B-1----:R-:W-:-:S04]  /*1410*/  UIADD3 UR5, UPT, UPT, UR13, 0x1f, URZ ;  /* 0x0000001f0d057890 */ /* 0x002fc8000fffe0ff */
[----:B------:R-:W-:-:S04]  /*1420*/  USHF.R.S32.HI UR4, URZ, 0x1f, UR5 ;  /* 0x0000001fff047899 */ /* 0x000fc80008011405 */
[----:B------:R-:W-:-:S04]  /*1430*/  ULEA.HI UR4, UR4, UR5, URZ, 0x5 ;  /* 0x0000000504047291 */ /* 0x000fc8000f8f28ff */
[----:B------:R-:W-:Y:S02]  /*1440*/  USHF.R.S32.HI UR15, URZ, 0x5, UR4 ;  /* 0x00000005ff0f7899 */ /* 0x000fe40008011404 */
[----:B------:R-:W-:Y:S02]  /*1450*/  UIADD3 UR4, UPT, UPT, UR13, -0x1, URZ ;  /* 0xffffffff0d047890 */ /* 0x000fe4000fffe0ff */
[----:B------:R-:W-:Y:S02]  /*1460*/  UISETP.LT.U32.AND UP0, UPT, UR15, 0x4, UPT ;  /* 0x000000040f00788c */ /* 0x000fe4000bf01070 */
[----:B------:R-:W-:Y:S02]  /*1470*/  UISETP.GE.U32.AND UP1, UPT, UR4, -0x3f, UPT ;  /* 0xffffffc10400788c */ /* 0x000fe4000bf26070 */
[----:B------:R-:W-:Y:S02]  /*1480*/  USEL UR14, UR15, 0x4, UP0 ;  /* 0x000000040f0e7887 */ /* 0x000fe40008000000 */
[----:B------:R-:W-:-:S02]  /*1490*/  UIADD3 UR13, UPT, UPT, UR13, 0x3e, URZ ;  /* 0x0000003e0d0d7890 */ /* 0x000fc4000fffe0ff */
[----:B------:R-:W-:Y:S02]  /*14a0*/  UIADD3 UR5, UPT, UPT, UR14, -0x1, URZ ;  /* 0xffffffff0e057890 */ /* 0x000fe4000fffe0ff */
[----:B------:R-:W-:-:S03]  /*14b0*/  UIADD3 UR7, UPT, UPT, UR15, -UR14, URZ ;  /* 0x8000000e0f077290 */ /* 0x000fc6000fffe0ff */
[----:B------:R-:W-:-:S04]  /*14c0*/  @UP1 UIADD3 UR5, UPT, UPT, UR14, URZ, URZ ;  /* 0x000000ff0e051290 */ /* 0x000fc8000fffe0ff */
[----:B--2---:R-:W-:-:S12]  /*14d0*/  UIADD3 UR5, UPT, UPT, UR5, 0x1, URZ ;  /* 0x0000000105057890 */ /* 0x004fd8000fffe0ff */
.L_x_35:
[----:B------:R-:W-:Y:S01]  /*14e0*/  UISETP.NE.AND UP0, UPT, UR37, URZ, UPT ;  /* 0x000000ff2500728c */ /* 0x000fe2000bf05270 */
[----:B------:R-:W1:Y:S08]  /*14f0*/  S2UR UR37, SR_CgaCtaId ;  /* 0x00000000002579c3 */ /* 0x000e700000008800 */
[----:B------:R-:W-:Y:S05]  /*1500*/  BRA.U UP0, `(.L_x_18) ;  /* 0x0000000100347547 */ /* 0x000fea000b800000 */
[----:B------:R-:W2:Y:S01]  /*1510*/  S2R R2, SR_CgaCtaId ;  /* 0x0000000000027919 */ /* 0x000ea20000008800 */
[----:B------:R-:W-:-:S04]  /*1520*/  MOV R3, 0x400 ;  /* 0x0000040000037802 */ /* 0x000fc80000000f00 */
[----:B--2---:R-:W-:Y:S02]  /*1530*/  LEA R3, R2, R3, 0x18 ;  /* 0x0000000302037211 */ /* 0x004fe400078ec0ff */
[----:B------:R-:W-:-:S03]  /*1540*/  SHF.L.U32 R2, R10, 0x1f, RZ ;  /* 0x0000001f0a027819 */ /* 0x000fc600000006ff */
[----:B------:R-:W-:-:S04]  /*1550*/  IMAD R3, R12, 0x8, R3 ;  /* 0x000000080c037824 */ /* 0x000fc800078e0203 */
[----:B------:R-:W2:Y:S02]  /*1560*/  SYNCS.PHASECHK.TRANS64.TRYWAIT P0, [R3+URZ+0xd0], R2 ;  /* 0x0000d002030075a7 */ /* 0x000ea400080011ff */
[----:B--2---:R-:W-:Y:S05]  /*1570*/  @!P0 BRA `(.L_x_19) ;  /* 0x0000004800c08947 */ /* 0x004fea0003800000 */
.L_x_95:
[----:B------:R-:W-:Y:S01]  /*1580*/  VIADD R12, R12, 0x1 ;  /* 0x000000010c0c7836 */ /* 0x000fe20000000000 */
[----:B------:R2:W-:Y:S04]  /*1590*/  SYNCS.ARRIVE.TRANS64.A1T0 RZ, [R3+URZ+0xc0], RZ ;  /* 0x0000c0ff03ff79a7 */ /* 0x0005e800081000ff */
[----:B------:R-:W-:-:S04]  /*15a0*/  ISETP.NE.AND P0, PT, R12, 0x2, PT ;  /* 0x000000020c00780c */ /* 0x000fc80003f05270 */
[----:B------:R-:W-:Y:S02]  /*15b0*/  SEL R12, R12, RZ, P0 ;  /* 0x000000ff0c0c7207 */ /* 0x000fe40000000000 */
[----:B--2---:R-:W-:-:S04]  /*15c0*/  SEL R3, RZ, 0x1, P0 ;  /* 0x00000001ff037807 */ /* 0x004fc80000000000 */
[----:B------:R-:W-:-:S07]  /*15d0*/  LOP3.LUT R10, R10, R3, RZ, 0x3c, !PT ;  /* 0x000000030a0a7212 */ /* 0x000fce00078e3cff */
.L_x_18:
[----:B------:R-:W-:Y:S01]  /*15e0*/  UMOV UR4, 0x400 ;  /* 0x0000040000047882 */ /* 0x000fe20000000000 */
[----:B------:R-:W-:Y:S01]  /*15f0*/  SHF.L.U32 R2, R15, 0x1f, RZ ;  /* 0x0000001f0f027819 */ /* 0x000fe200000006ff */
[----:B-1----:R-:W-:Y:S01]  /*1600*/  ULEA UR4, UR37, UR4, 0x18 ;  /* 0x0000000425047291 */ /* 0x002fe2000f8ec0ff */
[----:B------:R-:W-:Y:S01]  /*1610*/  R2UR UR35, R99 ;  /* 0x00000000632372ca */ /* 0x000fe200000e0000 */
[----:B------:R-:W-:Y:S01]  /*1620*/  UISETP.GE.U32.AND UP0, UPT, UR13, 0x3f, UPT ;  /* 0x0000003f0d00788c */ /* 0x000fe2000bf06070 */
[----:B------:R-:W-:Y:S01]  /*1630*/  R2UR UR11, R97 ;  /* 0x00000000610b72ca */ /* 0x000fe200000e0000 */
[----:B------:R-:W-:Y:S01]  /*1640*/  ULEA UR8, UR6, UR4, 0x3 ;  /* 0x0000000406087291 */ /* 0x000fe2000f8e18ff */
[----:B------:R-:W-:-:S08]  /*1650*/  UMOV UR24, URZ ;  /* 0x000000ff00187c82 */ /* 0x000fd00008000000 */
[----:B------:R1:W2:Y:S01]  /*1660*/  SYNCS.PHASECHK.TRANS64.TRYWAIT P0, [UR8+0x20], R2 ;  /* 0x00002002ff0075a7 */ /* 0x0002a20008001108 */
[----:B------:R-:W-:Y:S02]  /*1670*/  USHF.L.U32 UR35, UR35, 0x6, URZ ;  /* 0x0000000623237899 */ /* 0x000fe400080006ff */
[----:B------:R-:W-:Y:S01]  /*1680*/  USHF.L.U32 UR11, UR11, 0x6, URZ ;  /* 0x000000060b0b7899 */ /* 0x000fe200080006ff */
[----:B------:R-:W-:Y:S11]  /*1690*/  BRA.U !UP0, `(.L_x_20) ;  /* 0x0000000108a47547 */ /* 0x000ff6000b800000 */
[----:B------:R-:W-:Y:S01]  /*16a0*/  UMOV UR16, URZ ;  /* 0x000000ff00107c82 */ /* 0x000fe20008000000 */
[----:B------:R-:W-:-:S05]  /*16b0*/  UMOV UR17, UR6 ;  /* 0x0000000600117c82 */ /* 0x000fca0008000000 */
.L_x_25:
[----:B-1----:R-:W-:Y:S01]  /*16c0*/  ULEA UR33, UR17, UR4, 0x3 ;  /* 0x0000000411217291 */ /* 0x002fe2000f8e18ff */
[----:B--2---:R-:W-:Y:S01]  /*16d0*/  @!P5 MOV R3, 0x1000 ;  /* 0x000010000003d802 */ /* 0x004fe20000000f00 */
[----:B--2---:R-:W-:Y:S10]  /*16e0*/  @P0 BRA `(.L_x_21) ;  /* 0x00000000000c0947 */ /* 0x004ff40003800000 */
[----:B------:R-:W-:-:S04]  /*16f0*/  SHF.L.U32 R5, R15, 0x1f, RZ ;  /* 0x0000001f0f057819 */ /* 0x000fc800000006ff */
[----:B------:R-:W2:Y:S02]  /*1700*/  SYNCS.PHASECHK.TRANS64.TRYWAIT P0, [UR33+0x20], R5 ;  /* 0x00002005ff0075a7 */ /* 0x000ea40008001121 */
[----:B--2---:R-:W-:Y:S05]  /*1710*/  @!P0 BRA `(.L_x_22) ;  /* 0x00000048006c8947 */ /* 0x004fea0003800000 */
.L_x_21:
[----:B------:R2:W-:Y:S01]  /*1720*/  @!P5 SYNCS.ARRIVE.TRANS64 RZ, [UR33], R3 ;  /* 0x00000003ffffd9a7 */ /* 0x0005e20008000021 */
[----:B------:R-:W-:Y:S04]  /*1730*/  BSSY.RECONVERGENT B0, `(.L_x_23) ;  /* 0x0000003000007945 */ /* 0x000fe80003800200 */
[----:B------:R-:W-:Y:S05]  /*1740*/  @P4 BRA `(.L_x_24) ;  /* 0x0000000000044947 */ /* 0x000fea0003800000 */
[----:B------:R-:W-:Y:S05]  /*1750*/  BPT.TRAP 0x1 ;  /* 0x000000040000795c */ /* 0x000fea0000300000 */
.L_x_24:
[----:B------:R-:W-:Y:S05]  /*1760*/  BSYNC.RECONVERGENT B0 ;  /* 0x0000000000007941 */ /* 0x000fea0003800200 */
.L_x_23:
[----:B------:R-:W-:Y:S02]  /*1770*/  UIADD3 UR6, UPT, UPT, UR17, 0x1, URZ ;  /* 0x0000000111067890 */ /* 0x000fe4000fffe0ff */
[----:B------:R-:W-:Y:S02]  /*1780*/  UIADD3 UR26, UP1, UPT, UR22, 0x80, URZ ;  /* 0x00000080161a7890 */ /* 0x000fe4000ff3e0ff */
[----:B------:R-:W-:Y:S02]  /*1790*/  UISETP.NE.AND UP0, UPT, UR6, 0x4, UPT ;  /* 0x000000040600788c */ /* 0x000fe4000bf05270 */
[----:B------:R-:W-:Y:S02]  /*17a0*/  USHF.L.U32 UR34, UR16, 0x5, URZ ;  /* 0x0000000510227899 */ /* 0x000fe400080006ff */
[----:B------:R-:W-:Y:S02]  /*17b0*/  USEL UR9, URZ, 0x1, UP0 ;  /* 0x00000001ff097887 */ /* 0x000fe40008000000 */
[----:B------:R-:W-:-:S02]  /*17c0*/  USEL UR6, UR6, URZ, UP0 ;  /* 0x000000ff06067287 */ /* 0x000fc40008000000 */
[----:B------:R-:W-:Y:S02]  /*17d0*/  UIADD3 UR20, UP0, UPT, UR22, 0x180, URZ ;  /* 0x0000018016147890 */ /* 0x000fe4000ff1e0ff */
[----:B------:R-:W-:Y:S01]  /*17e0*/  ULEA UR8, UR6, UR4, 0x3 ;  /* 0x0000000406087291 */ /* 0x000fe2000f8e18ff */
[----:B------:R-:W-:Y:S01]  /*17f0*/  LOP3.LUT R15, R15, UR9, RZ, 0x3c, !PT ;  /* 0x000000090f0f7c12 */ /* 0x000fe2000f8e3cff */
[----:B------:R-:W-:Y:S02]  /*1800*/  UIADD3.X UR27, UPT, UPT, URZ, UR23, URZ, UP1, !UPT ;  /* 0x00000017ff1b7290 */ /* 0x000fe40008ffe4ff */
[----:B------:R-:W-:Y:S01]  /*1810*/  UIADD3.X UR21, UPT, UPT, URZ, UR23, URZ, UP0, !UPT ;  /* 0x00000017ff157290 */ /* 0x000fe200087fe4ff */
[----:B-1----:R-:W-:Y:S01]  /*1820*/  SHF.L.U32 R2, R15, 0x1f, RZ ;  /* 0x0000001f0f027819 */ /* 0x002fe200000006ff */
[----:B------:R-:W-:Y:S01]  /*1830*/  UMOV UR18, 0x0 ;  /* 0x0000000000127882 */ /* 0x000fe20000000000 */
[----:B------:R-:W-:Y:S01]  /*1840*/  UMOV UR19, 0x10000000 ;  /* 0x1000000000137882 */ /* 0x000fe20000000000 */
[----:B------:R-:W-:Y:S01]  /*1850*/  UMOV UR12, UR36 ;  /* 0x00000024000c7c82 */ /* 0x000fe20008000000 */
[----:B------:R1:W1:Y:S01]  /*1860*/  SYNCS.PHASECHK.TRANS64.TRYWAIT P0, [UR8+0x20], R2 ;  /* 0x00002002ff0075a7 */ /* 0x0002620008001108 */
[----:B------:R-:W-:Y:S01]  /*1870*/  ULEA UR8, UR17, UR4, 0xb ;  /* 0x0000000411087291 */ /* 0x000fe2000f8e58ff */
[----:B------:R-:W-:Y:S01]  /*1880*/  UMOV UR9, UR33 ;  /* 0x0000002100097c82 */ /* 0x000fe20008000000 */
[----:B------:R-:W-:-:S02]  /*1890*/  UMOV UR10, UR34 ;  /* 0x00000022000a7c82 */ /* 0x000fc40008000000 */
[----:B------:R-:W-:Y:S02]  /*18a0*/  UIADD3 UR32, UPT, UPT, UR8, 0x2400, URZ ;  /* 0x0000240008207890 */ /* 0x000fe4000fffe0ff */
[----:B------:R-:W-:Y:S02]  /*18b0*/  UIADD3 UR8, UPT, UPT, UR8, 0x4400, URZ ;  /* 0x0000440008087890 */ /* 0x000fe4000fffe0ff */
[----:B------:R-:W-:Y:S01]  /*18c0*/  UIADD3 UR16, UPT, UPT, UR16, 0x1, URZ ;  /* 0x0000000110107890 */ /* 0x000fe2000fffe0ff */
[----:B------:R-:W-:Y:S01]  /*18d0*/  UMOV UR24, UR5 ;  /* 0x0000000500187c82 */ /* 0x000fe20008000000 */
[----:B------:R-:W-:Y:S02]  /*18e0*/  UMOV UR17, UR6 ;  /* 0x0000000600117c82 */ /* 0x000fe40008000000 */
[----:B------:R-:W-:Y:S01]  /*18f0*/  UISETP.NE.AND UP0, UPT, UR16, UR5, UPT ;  /* 0x000000051000728c */ /* 0x000fe2000bf05270 */
[----:B------:R1:W-:Y:S02]  /*1900*/  UTMALDG.3D [UR32], [UR26], desc[UR18] ;  /* 0x000012201a0075b4 */ /* 0x0003e40008011000 */
[----:B------:R1:W-:Y:S06]  /*1910*/  UTMALDG.3D [UR8], [UR20], desc[UR18] ;  /* 0x00001208140075b4 */ /* 0x0003ec0008011000 */
[----:B------:R-:W-:Y:S05]  /*1920*/  BRA.U UP0, `(.L_x_25) ;  /* 0xfffffffd00647547 */ /* 0x000fea000b83ffff */
.L_x_20:
[----:B-1----:R-:W-:Y:S01]  /*1930*/  ULEA UR8, UR6, UR4, 0x3 ;  /* 0x0000000406087291 */ /* 0x002fe2000f8e18ff */
[----:B------:R-:W-:Y:S01]  /*1940*/  SHF.L.U32 R2, R15, 0x1f, RZ ;  /* 0x0000001f0f027819 */ /* 0x000fe200000006ff */
[----:B------:R-:W-:Y:S01]  /*1950*/  @!P1 SYNCS.ARRIVE.TRANS64.A1T0 RZ, [UR4+0x58], RZ ;  /* 0x000058ffffff99a7 */ /* 0x000fe20008100004 */
[----:B------:R-:W-:-:S06]  /*1960*/  UISETP.GT.AND UP0, UPT, UR15, UR14, UPT ;  /* 0x0000000e0f00728c */ /* 0x000fcc000bf04270 */
[----:B--2---:R1:W2:Y:S03]  /*1970*/  SYNCS.PHASECHK.TRANS64.TRYWAIT P0, [UR8+0x20], R2 ;  /* 0x00002002ff0075a7 */ /* 0x0042a60008001108 */
[----:B------:R-:W-:Y:S05]  /*1980*/  BRA.U !UP0, `(.L_x_26) ;  /* 0x0000000108a87547 */ /* 0x000fea000b800000 */
[----:B------:R-:W-:Y:S01]  /*1990*/  UIADD3 UR21, UPT, UPT, UR7, UR24, URZ ;  /* 0x0000001807157290 */ /* 0x000fe2000fffe0ff */
[----:B------:R-:W-:-:S11]  /*19a0*/  UMOV UR25, UR6 ;  /* 0x0000000600197c82 */ /* 0x000fd60008000000 */
.L_x_31:
[----:B-1----:R-:W-:Y:S01]  /*19b0*/  ULEA UR17, UR25, UR4, 0x3 ;  /* 0x0000000419117291 */ /* 0x002fe2000f8e18ff */
[----:B--2---:R-:W-:Y:S01]  /*19c0*/  @!P5 MOV R3, 0x1000 ;  /* 0x000010000003d802 */ /* 0x004fe20000000f00 */
[----:B--2---:R-:W-:Y:S10]  /*19d0*/  @P0 BRA `(.L_x_27) ;  /* 0x00000000000c0947 */ /* 0x004ff40003800000 */
[----:B------:R-:W-:-:S04]  /*19e0*/  SHF.L.U32 R5, R15, 0x1f, RZ ;  /* 0x0000001f0f057819 */ /* 0x000fc800000006ff */
[----:B------:R-:W2:Y:S02]  /*19f0*/  SYNCS.PHASECHK.TRANS64.TRYWAIT P0, [UR17+0x20], R5 ;  /* 0x00002005ff0075a7 */ /* 0x000ea40008001111 */
[----:B--2---:R-:W-:Y:S05]  /*1a00*/  @!P0 BRA `(.L_x_28) ;  /* 0x0000004400c88947 */ /* 0x004fea0003800000 */
.L_x_27:
[----:B------:R2:W-:Y:S01]  /*1a10*/  @!P5 SYNCS.ARRIVE.TRANS64 RZ, [UR17], R3 ;  /* 0x00000003ffffd9a7 */ /* 0x0005e20008000011 */
[----:B------:R-:W-:Y:S04]  /*1a20*/  BSSY.RECONVERGENT B0, `(.L_x_29) ;  /* 0x0000003000007945 */ /* 0x000fe80003800200 */
[----:B------:R-:W-:Y:S05]  /*1a30*/  @P4 BRA `(.L_x_30) ;  /* 0x0000000000044947 */ /* 0x000fea0003800000 */
[----:B------:R-:W-:Y:S05]  /*1a40*/  BPT.TRAP 0x1 ;  /* 0x000000040000795c */ /* 0x000fea0000300000 */
.L_x_30:
[----:B------:R-:W-:Y:S05]  /*1a50*/  BSYNC.RECONVERGENT B0 ;  /* 0x0000000000007941 */ /* 0x000fea0003800200 */
.L_x_29:
        /* <DEDUP_REMOVED lines=20> */
[----:B------:R-:W-:Y:S01]  /*1ba0*/  UIADD3 UR8, UPT, UPT, UR8, 0x4400, URZ ;  /* 0x0000440008087890 */ /* 0x000fe2000fffe0ff */
[----:B------:R-:W-:Y:S01]  /*1bb0*/  UMOV UR9, UR17 ;  /* 0x0000001100097c82 */ /* 0x000fe20008000000 */
[----:B------:R-:W-:Y:S01]  /*1bc0*/  UMOV UR10, UR18 ;  /* 0x00000012000a7c82 */ /* 0x000fe20008000000 */
[----:B------:R-:W-:Y:S01]  /*1bd0*/  UIADD3 UR24, UPT, UPT, UR24, 0x1, URZ ;  /* 0x0000000118187890 */ /* 0x000fe2000fffe0ff */
[----:B------:R-:W-:-:S03]  /*1be0*/  UMOV UR25, UR6 ;  /* 0x0000000600197c82 */ /* 0x000fc60008000000 */
[----:B------:R1:W-:Y:S01]  /*1bf0*/  UTMALDG.3D [UR16], [UR30], desc[UR26] ;  /* 0x00001a101e0075b4 */ /* 0x0003e20008011000 */
[----:B------:R-:W-:Y:S01]  /*1c00*/  UISETP.NE.AND UP0, UPT, UR24, UR21, UPT ;  /* 0x000000151800728c */ /* 0x000fe2000bf05270 */
[----:B------:R1:W-:Y:S08]  /*1c10*/  UTMALDG.3D [UR8], [UR28], desc[UR26] ;  /* 0x00001a081c0075b4 */ /* 0x0003f00008011000 */
[----:B------:R-:W-:Y:S05]  /*1c20*/  BRA.U UP0, `(.L_x_31) ;  /* 0xfffffffd00607547 */ /* 0x000fea000b83ffff */
.L_x_26:
[C---:B-1----:R-:W-:Y:S01]  /*1c30*/  LEA R2, R14.reuse, UR4, 0x3 ;  /* 0x000000040e027c11 */ /* 0x042fe2000f8e18ff */
[----:B------:R-:W-:Y:S01]  /*1c40*/  NOP ;  /* 0x0000000000007918 */ /* 0x000fe20000000000 */
[----:B--2---:R-:W-:Y:S02]  /*1c50*/  SHF.L.U32 R3, R13, 0x1f, RZ ;  /* 0x0000001f0d037819 */ /* 0x004fe400000006ff */
[----:B------:R-:W-:Y:S02]  /*1c60*/  LEA R4, R14, UR4, 0x4 ;  /* 0x000000040e047c11 */ /* 0x000fe4000f8e20ff */
[----:B------:R-:W1:Y:S02]  /*1c70*/  SYNCS.PHASECHK.TRANS64.TRYWAIT P0, [R2+URZ+0x60], R3 ;  /* 0x00006003020075a7 */ /* 0x000e6400080011ff */
[----:B-1----:R-:W-:Y:S05]  /*1c80*/  @!P0 BRA `(.L_x_32) ;  /* 0x0000004400408947 */ /* 0x002fea0003800000 */
.L_x_98:
[----:B------:R-:W2:Y:S01]  /*1c90*/  LDS.128 R4, [R4+0xf0] ;  /* 0x0000f00004047984 */ /* 0x000ea20000000c00 */
[----:B---3--:R-:W-:Y:S01]  /*1ca0*/  ISETP.GE.AND P0, PT, R40, 0x1, PT ;  /* 0x000000012800780c */ /* 0x008fe20003f06270 */
[----:B-1----:R-:W-:Y:S01]  /*1cb0*/  VIADD R2, R2, 0x70 ;  /* 0x0000007002027836 */ /* 0x002fe20000000000 */
[----:B------:R-:W-:Y:S01]  /*1cc0*/  @!PT LDS RZ, [RZ] ;  /* 0x00000000fffff984 */ /* 0x000fe20000000800 */
[----:B------:R-:W-:Y:S01]  /*1cd0*/  @!PT LDS RZ, [RZ] ;  /* 0x00000000fffff984 */ /* 0x000fe20000000800 */
[----:B------:R-:W-:Y:S01]  /*1ce0*/  @!PT LDS RZ, [RZ] ;  /* 0x00000000fffff984 */ /* 0x000fe20000000800 */
[----:B------:R-:W-:Y:S01]  /*1cf0*/  @!PT LDS RZ, [RZ] ;  /* 0x00000000fffff984 */ /* 0x000fe20000000800 */
[----:B------:R1:W-:Y:S06]  /*1d00*/  MEMBAR.ALL.CTA ;  /* 0x0000000000007992 */ /* 0x0003ec0000008000 */
[----:B-1----:R-:W1:Y:S01]  /*1d10*/  FENCE.VIEW.ASYNC.S ;  /* 0x00000000000073c6 */ /* 0x002e620000000000 */
[----:B------:R-:W-:-:S04]  /*1d20*/  PRMT R2, RZ, 0x654, R2 ;  /* 0x00000654ff027816 */ /* 0x000fc80000000002 */
[----:B-1----:R1:W-:Y:S01]  /*1d30*/  SYNCS.ARRIVE.TRANS64.RED.A1T0 RZ, [R2+URZ], RZ ;  /* 0x000000ff02ff79a7 */ /* 0x0023e200081004ff */
[----:B--2---:R-:W-:-:S13]  /*1d40*/  LOP3.LUT P2, RZ, R6, 0x1, RZ, 0xc0, !PT ;  /* 0x0000000106ff7812 */ /* 0x004fda000784c0ff */
[----:B------:R-:W-:Y:S01]  /*1d50*/  @P2 SHF.R.U32.HI R3, RZ, 0x10, R5 ;  /* 0x00000010ff032819 */ /* 0x000fe20000011605 */
[----:B------:R-:W-:Y:S01]  /*1d60*/  VOTEU.ANY UP0, P2 ;  /* 0x0000000000ff7886 */ /* 0x000fe20001000100 */
[----:B------:R-:W-:Y:S02]  /*1d70*/  @P2 MOV R11, R4 ;  /* 0x00000004000b2202 */ /* 0x000fe40000000f00 */
[----:B------:R-:W-:Y:S02]  /*1d80*/  @P2 R2UR.BROADCAST UR8, R3 ;  /* 0x00000000030822ca */ /* 0x000fe400008e0000 */
[----:B------:R-:W-:-:S11]  /*1d90*/  @P2 LOP3.LUT R8, R5, 0xffff, RZ, 0xc0, !PT ;  /* 0x0000ffff05082812 */ /* 0x000fd600078ec0ff */
[----:B------:R-:W-:Y:S01]  /*1da0*/  @UP0 UMOV UR36, UR8 ;  /* 0x0000000800240c82 */ /* 0x000fe20008000000 */
[----:B-1----:R-:W-:Y:S05]  /*1db0*/  @!P0 BRA `(.L_x_33) ;  /* 0x0000000000b88947 */ /* 0x002fea0003800000 */
[----:B------:R-:W4:Y:S01]  /*1dc0*/  LDC.64 R4, c[0x0][0xb18] ;  /* 0x0002c600ff047b82 */ /* 0x000f220000000a00 */
[----:B------:R-:W-:-:S07]  /*1dd0*/  ISETP.NE.AND P3, PT, R40, 0x1, PT ;  /* 0x000000012800780c */ /* 0x000fce0003f65270 */
[----:B------:R-:W1:Y:S08]  /*1de0*/  LDC.64 R6, c[0x0][0xb10] ;  /* 0x0002c400ff067b82 */ /* 0x000e700000000a00 */
[----:B------:R-:W2:Y:S08]  /*1df0*/  LDC R16, c[0x0][0xb20] ;  /* 0x0002c800ff107b82 */ /* 0x000eb00000000800 */
[----:B------:R-:W3:Y:S01]  /*1e00*/  LDC R18, c[0x0][0xb0c] ;  /* 0x0002c300ff127b82 */ /* 0x000ee20000000800 */
[----:B----4-:R-:W-:Y:S01]  /*1e10*/  IMAD.HI.U32 R17, R0, R5, RZ ;  /* 0x0000000500117227 */ /* 0x010fe200078e00ff */
[----:B------:R-:W-:-:S03]  /*1e20*/  ISETP.NE.AND P0, PT, R4, 0x1, PT ;  /* 0x000000010400780c */ /* 0x000fc60003f05270 */
[----:B------:R-:W-:-:S03]  /*1e30*/  IMAD.HI.U32 R5, R8, R5, RZ ;  /* 0x0000000508057227 */ /* 0x000fc600078e00ff */
[----:B------:R-:W4:Y:S01]  /*1e40*/  LDC.64 R2, c[0x0][0xb28] ;  /* 0x0002ca00ff027b82 */ /* 0x000f220000000a00 */
[----:B-1----:R-:W-:-:S04]  /*1e50*/  IMAD.HI.U32 R20, R9, R6, RZ ;  /* 0x0000000609147227 */ /* 0x002fc800078e00ff */
[----:B------:R-:W-:Y:S01]  /*1e60*/  IMAD.HI.U32 R22, R11, R6, RZ ;  /* 0x000000060b167227 */ /* 0x000fe200078e00ff */
[----:B------:R-:W-:Y:S02]  /*1e70*/  SHF.R.U32.HI R20, RZ, R7, R20 ;  /* 0x00000007ff147219 */ /* 0x000fe40000011614 */
[-C--:B--2---:R-:W-:Y:S02]  /*1e80*/  SHF.R.U32.HI R17, RZ, R16.reuse, R17 ;  /* 0x00000010ff117219 */ /* 0x084fe40000011611 */
[----:B------:R-:W-:Y:S02]  /*1e90*/  SHF.R.U32.HI R5, RZ, R16, R5 ;  /* 0x00000010ff057219 */ /* 0x000fe40000011605 */
[----:B------:R-:W-:Y:S02]  /*1ea0*/  SEL R17, R0, R17, !P0 ;  /* 0x0000001100117207 */ /* 0x000fe40004000000 */
[----:B------:R-:W-:Y:S02]  /*1eb0*/  SHF.R.U32.HI R22, RZ, R7, R22 ;  /* 0x00000007ff167219 */ /* 0x000fe40000011616 */
[----:B---3--:R-:W-:-:S02]  /*1ec0*/  ISETP.NE.AND P1, PT, R18, 0x1, PT ;  /* 0x000000011200780c */ /* 0x008fc40003f25270 */
[----:B------:R-:W-:Y:S02]  /*1ed0*/  SEL R5, R8, R5, !P0 ;  /* 0x0000000508057207 */ /* 0x000fe40004000000 */
[----:B------:R-:W-:Y:S02]  /*1ee0*/  SEL R19, R9, R20, !P1 ;  /* 0x0000001409137207 */ /* 0x000fe40004800000 */
[----:B------:R-:W-:Y:S01]  /*1ef0*/  SEL R7, R11, R22, !P1 ;  /* 0x000000160b077207 */ /* 0x000fe20004800000 */
[----:B----4-:R-:W-:-:S04]  /*1f00*/  IMAD.HI.U32 R20, R17, R2, RZ ;  /* 0x0000000211147227 */ /* 0x010fc800078e00ff */
[----:B------:R-:W-:Y:S01]  /*1f10*/  IMAD.HI.U32 R6, R19, R2, RZ ;  /* 0x0000000213067227 */ /* 0x000fe200078e00ff */
[----:B------:R-:W-:-:S04]  /*1f20*/  @P3 SHF.R.U32.HI R17, RZ, R3, R20 ;  /* 0x00000003ff113219 */ /* 0x000fc80000011614 */
[----:B------:R-:W-:Y:S01]  /*1f30*/  @P3 SHF.R.U32.HI R19, RZ, R3, R6 ;  /* 0x00000003ff133219 */ /* 0x000fe20000011606 */
[----:B------:R-:W-:-:S04]  /*1f40*/  IMAD R17, R40, R17, RZ ;  /* 0x0000001128117224 */ /* 0x000fc800078e02ff */
[----:B------:R-:W-:Y:S01]  /*1f50*/  IMAD R6, R40, R19, RZ ;  /* 0x0000001328067224 */ /* 0x000fe200078e02ff */
[C---:B------:R-:W-:Y:S02]  /*1f60*/  ISETP.GE.AND P0, PT, R5.reuse, R17, PT ;  /* 0x000000110500720c */ /* 0x040fe40003f06270 */
[----:B------:R-:W-:Y:S02]  /*1f70*/  IADD3 R17, PT, PT, -R5, RZ, RZ ;  /* 0x000000ff05117210 */ /* 0x000fe40007ffe1ff */
[----:B------:R-:W-:Y:S01]  /*1f80*/  ISETP.GE.OR P0, PT, R7, R6, P0 ;  /* 0x000000060700720c */ /* 0x000fe20000706670 */
[----:B------:R-:W-:-:S04]  /*1f90*/  IMAD.HI.U32 R6, R5, R2, RZ ;  /* 0x0000000205067227 */ /* 0x000fc800078e00ff */
[----:B------:R-:W-:Y:S01]  /*1fa0*/  IMAD R8, R4, R17, R8 ;  /* 0x0000001104087224 */ /* 0x000fe200078e0208 */
[----:B------:R-:W-:-:S04]  /*1fb0*/  SHF.R.U32.HI R6, RZ, R3, R6 ;  /* 0x00000003ff067219 */ /* 0x000fc80000011606 */
[----:B------:R-:W-:-:S03]  /*1fc0*/  SEL R6, R5, R6, !P3 ;  /* 0x0000000605067207 */ /* 0x000fc60005800000 */
[----:B------:R-:W-:-:S04]  /*1fd0*/  @!P0 IMAD.HI.U32 R16, R7, R2, RZ ;  /* 0x0000000207108227 */ /* 0x000fc800078e00ff */
[----:B------:R-:W-:Y:S01]  /*1fe0*/  IMAD.MOV R2, RZ, RZ, -R6 ;  /* 0x000000ffff027224 */ /* 0x000fe200078e0a06 */
[----:B------:R-:W-:-:S03]  /*1ff0*/  @!P0 SHF.R.U32.HI R16, RZ, R3, R16 ;  /* 0x00000003ff108219 */ /* 0x000fc60000011610 */
[----:B------:R-:W-:Y:S01]  /*2000*/  IMAD R2, R40, R2, R5 ;  /* 0x0000000228027224 */ /* 0x000fe200078e0205 */
[----:B------:R-:W-:-:S05]  /*2010*/  @!P0 SEL R3, R7, R16, !P3 ;  /* 0x0000001007038207 */ /* 0x000fca0005800000 */
[--C-:B------:R-:W-:Y:S02]  /*2020*/  @!P0 IMAD.IADD R6, R6, 0x1, -R3.reuse ;  /* 0x0000000106068824 */ /* 0x100fe400078e0a03 */
[----:B------:R-:W-:Y:S01]  /*2030*/  @!P0 IMAD R3, R2, R19, R3 ;  /* 0x0000001302038224 */ /* 0x000fe200078e0203 */
[----:B------:R-:W-:Y:S01]  /*2040*/  IADD3 R2, PT, PT, -R7, RZ, RZ ;  /* 0x000000ff07027210 */ /* 0x000fe20007ffe1ff */
[----:B------:R-:W-:Y:S02]  /*2050*/  @!P0 IMAD R5, R40, R6, R7 ;  /* 0x0000000628058224 */ /* 0x000fe400078e0207 */
[----:B------:R-:W-:Y:S02]  /*2060*/  @!P0 IMAD.MOV.U32 R7, RZ, RZ, R3 ;  /* 0x000000ffff078224 */ /* 0x000fe400078e0003 */
[----:B------:R-:W-:Y:S02]  /*2070*/  IMAD R2, R18, R2, R11 ;  /* 0x0000000212027224 */ /* 0x000fe400078e020b */
[----:B------:R-:W-:-:S02]  /*2080*/  IMAD R8, R5, R4, R8 ;  /* 0x0000000405087224 */ /* 0x000fc400078e0208 */
[----:B------:R-:W-:Y:S02]  /*2090*/  IMAD R11, R7, R18, R2 ;  /* 0x00000012070b7224 */ /* 0x000fe400078e0202 */
.L_x_33:
[----:B------:R-:W1:Y:S02]  /*20a0*/  LDCU UR8, c[0x0][0xb30] ;  /* 0x00016600ff0877ac */ /* 0x000e640008000800 */
[----:B-1----:R-:W-:-:S09]  /*20b0*/  UISETP.NE.AND UP0, UPT, UR8, 0x1, UPT ;  /* 0x000000010800788c */ /* 0x002fd2000bf05270 */
[----:B------:R-:W-:Y:S05]  /*20c0*/  BRA.U UP0, `(.L_x_34) ;  /* 0x0000000100407547 */ /* 0x000fea000b800000 */
[----:B------:R-:W1:Y:S08]  /*20d0*/  LDC.64 R4, c[0x0][0xb10] ;  /* 0x0002c400ff047b82 */ /* 0x000e700000000a00 */
[----:B------:R-:W2:Y:S08]  /*20e0*/  LDC.64 R2, c[0x0][0xb18] ;  /* 0x0002c600ff027b82 */ /* 0x000eb00000000a00 */
[----:B------:R-:W3:Y:S08]  /*20f0*/  LDC R6, c[0x0][0xb20] ;  /* 0x0002c800ff067b82 */ /* 0x000ef00000000800 */
[----:B------:R-:W4:Y:S01]  /*2100*/  LDC R16, c[0x0][0xb0c] ;  /* 0x0002c300ff107b82 */ /* 0x000f220000000800 */
[----:B-1----:R-:W-:-:S05]  /*2110*/  IMAD.HI.U32 R4, R11, R4, RZ ;  /* 0x000000040b047227 */ /* 0x002fca00078e00ff */
[----:B------:R-:W-:Y:S01]  /*2120*/  SHF.R.U32.HI R4, RZ, R5, R4 ;  /* 0x00000005ff047219 */ /* 0x000fe20000011604 */
[----:B--2---:R-:W-:Y:S01]  /*2130*/  IMAD.HI.U32 R3, R8, R3, RZ ;  /* 0x0000000308037227 */ /* 0x004fe200078e00ff */
[----:B------:R-:W-:-:S04]  /*2140*/  ISETP.NE.AND P0, PT, R2, 0x1, PT ;  /* 0x000000010200780c */ /* 0x000fc80003f05270 */
[----:B---3--:R-:W-:-:S04]  /*2150*/  SHF.R.U32.HI R3, RZ, R6, R3 ;  /* 0x00000006ff037219 */ /* 0x008fc80000011603 */
[----:B------:R-:W-:Y:S02]  /*2160*/  SEL R3, R8, R3, !P0 ;  /* 0x0000000308037207 */ /* 0x000fe40004000000 */
[----:B----4-:R-:W-:-:S04]  /*2170*/  ISETP.NE.AND P1, PT, R16, 0x1, PT ;  /* 0x000000011000780c */ /* 0x010fc80003f25270 */
[----:B------:R-:W-:-:S05]  /*2180*/  SEL R4, R11, R4, !P1 ;  /* 0x000000040b047207 */ /* 0x000fca0004800000 */
[----:B------:R-:W-:Y:S02]  /*2190*/  IMAD.IADD R5, R3, 0x1, -R4 ;  /* 0x0000000103057824 */ /* 0x000fe400078e0a04 */
[----:B------:R-:W-:Y:S02]  /*21a0*/  IMAD.IADD R3, R4, 0x1, -R3 ;  /* 0x0000000104037824 */ /* 0x000fe400078e0a03 */
[----:B------:R-:W-:Y:S02]  /*21b0*/  IMAD R11, R5, R16, R11 ;  /* 0x00000010050b7224 */ /* 0x000fe400078e020b */
[----:B------:R-:W-:-:S07]  /*21c0*/  IMAD R8, R3, R2, R8 ;  /* 0x0000000203087224 */ /* 0x000fce00078e0208 */
.L_x_34:
[----:B------:R-:W-:Y:S01]  /*21d0*/  VIADD R14, R14, 0x1 ;  /* 0x000000010e0e7836 */ /* 0x000fe20000000000 */
[----:B------:R-:W-:Y:S01]  /*21e0*/  PLOP3.LUT P1, PT, PT, PT, PT, 0x80, 0x8 ;  /* 0x000000000008781c */ /* 0x000fe20003f2f070 */
[----:B------:R-:W-:Y:S02]  /*21f0*/  IMAD.IADD R99, R11, 0x1, R96 ;  /* 0x000000010b637824 */ /* 0x000fe400078e0260 */
[----:B------:R-:W-:Y:S01]  /*2200*/  IMAD.IADD R97, R8, 0x1, R81 ;  /* 0x0000000108617824 */ /* 0x000fe200078e0251 */
[----:B------:R-:W-:-:S04]  /*2210*/  ISETP.NE.AND P0, PT, R14, 0x2, PT ;  /* 0x000000020e00780c */ /* 0x000fc80003f05270 */
[----:B------:R-:W-:Y:S02]  /*2220*/  SEL R2, RZ, 0x1, P0 ;  /* 0x00000001ff027807 */ /* 0x000fe40000000000 */
[----:B------:R-:W-:Y:S02]  /*2230*/  SEL R14, R14, RZ, P0 ;  /* 0x000000ff0e0e7207 */ /* 0x000fe40000000000 */
[----:B------:R-:W-:Y:S01]  /*2240*/  LOP3.LUT R13, R13, R2, RZ, 0x3c, !PT ;  /* 0x000000020d0d7212 */ /* 0x000fe200078e3cff */
[----:B------:R-:W-:Y:S06]  /*2250*/  @P2 BRA `(.L_x_35) ;  /* 0xfffffff000a02947 */ /* 0x000fec000383ffff */
[----:B------:R-:W-:Y:S01]  /*2260*/  UIADD3 UR4, UPT, UPT, UR4, 0x20, URZ ;  /* 0x0000002004047890 */ /* 0x000fe2000fffe0ff */
[----:B------:R-:W-:-:S03]  /*2270*/  SHF.L.U32 R3, R15, 0x1f, RZ ;  /* 0x0000001f0f037819 */ /* 0x000fc600000006ff */
[----:B------:R-:W-:-:S09]  /*2280*/  ULEA UR5, UR6, UR4, 0x3 ;  /* 0x0000000406057291 */ /* 0x000fd2000f8e18ff */
[----:B------:R-:W1:Y:S02]  /*2290*/  SYNCS.PHASECHK.TRANS64.TRYWAIT P0, [UR5], R3 ;  /* 0x00000003ff0075a7 */ /* 0x000e640008001105 */
[----:B-1----:R-:W-:Y:S05]  /*22a0*/  @!P0 BRA `(.L_x_36) ;  /* 0x0000003c00cc8947 */ /* 0x002fea0003800000 */
.L_x_100:
[----:B------:R-:W-:-:S04]  /*22b0*/  UIADD3 UR6, UPT, UPT, UR6, 0x1, URZ ;  /* 0x0000000106067890 */ /* 0x000fc8000fffe0ff */
[----:B------:R-:W-:-:S04]  /*22c0*/  UISETP.NE.AND UP0, UPT, UR6, 0x4, UPT ;  /* 0x000000040600788c */ /* 0x000fc8000bf05270 */
[----:B------:R-:W-:Y:S02]  /*22d0*/  USEL UR7, URZ, 0x1, UP0 ;  /* 0x00000001ff077887 */ /* 0x000fe40008000000 */
[----:B------:R-:W-:-:S04]  /*22e0*/  USEL UR6, UR6, URZ, UP0 ;  /* 0x000000ff06067287 */ /* 0x000fc80008000000 */
[----:B------:R-:W-:Y:S01]  /*22f0*/  ULEA UR5, UR6, UR4, 0x3 ;  /* 0x0000000406057291 */ /* 0x000fe2000f8e18ff */
[----:B------:R-:W-:-:S04]  /*2300*/  LOP3.LUT R2, R15, UR7, RZ, 0x3c, !PT ;  /* 0x000000070f027c12 */ /* 0x000fc8000f8e3cff */
[----:B-1----:R-:W-:-:S04]  /*2310*/  SHF.L.U32 R3, R2, 0x1f, RZ ;  /* 0x0000001f02037819 */ /* 0x002fc800000006ff */
[----:B------:R-:W1:Y:S02]  /*2320*/  SYNCS.PHASECHK.TRANS64.TRYWAIT P0, [UR5], R3 ;  /* 0x00000003ff0075a7 */ /* 0x000e640008001105 */
[----:B-1----:R-:W-:Y:S05]  /*2330*/  @!P0 BRA `(.L_x_37) ;  /* 0x0000003c00c08947 */ /* 0x002fea0003800000 */
.L_x_102:
        /* <DEDUP_REMOVED lines=9> */
.L_x_104:
[----:B------:R-:W-:-:S04]  /*23d0*/  UIADD3 UR6, UPT, UPT, UR6, 0x1, URZ ;  /* 0x0000000106067890 */ /* 0x000fc8000fffe0ff */
[----:B------:R-:W-:-:S04]  /*23e0*/  UISETP.NE.AND UP0, UPT, UR6, 0x4, UPT ;  /* 0x000000040600788c */ /* 0x000fc8000bf05270 */
[----:B------:R-:W-:Y:S02]  /*23f0*/  USEL UR5, URZ, 0x1, UP0 ;  /* 0x00000001ff057887 */ /* 0x000fe40008000000 */
[----:B------:R-:W-:-:S04]  /*2400*/  USEL UR6, UR6, URZ, UP0 ;  /* 0x000000ff06067287 */ /* 0x000fc80008000000 */
[----:B------:R-:W-:Y:S01]  /*2410*/  ULEA UR6, UR6, UR4, 0x3 ;  /* 0x0000000406067291 */ /* 0x000fe2000f8e18ff */
[----:B-1----:R-:W-:-:S04]  /*2420*/  LOP3.LUT R3, R2, UR5, RZ, 0x3c, !PT ;  /* 0x0000000502037c12 */ /* 0x002fc8000f8e3cff */
[----:B------:R-:W-:Y:S01]  /*2430*/  SHF.L.U32 R3, R3, 0x1f, RZ ;  /* 0x0000001f03037819 */ /* 0x000fe200000006ff */
[----:B----4-:R-:W-:-:S07]  /*2440*/  IMAD.U32 R0, RZ, RZ, UR6 ;  /* 0x00000006ff007e24 */ /* 0x010fce000f8e00ff */
.L_x_39:
[----:B-1----:R1:W2:Y:S02]  /*2450*/  SYNCS.PHASECHK.TRANS64.TRYWAIT P0, [R0+URZ], R3 ;  /* 0x00000003000075a7 */ /* 0x0022a400080011ff */
[----:B--2---:R-:W-:Y:S05]  /*2460*/  @!P0 NANOSLEEP.SYNCS 0x989680 ;  /* 0x009896800000895d */ /* 0x004fea0003900000 */
[----:B------:R-:W2:Y:S02]  /*2470*/  @!P0 SYNCS.PHASECHK.TRANS64 P0, [R0+URZ], R3 ;  /* 0x00000003000085a7 */ /* 0x000ea400080010ff */
[----:B--2---:R-:W-:Y:S05]  /*2480*/  @P0 EXIT ;  /* 0x000000000000094d */ /* 0x004fea0003800000 */
[----:B------:R-:W-:Y:S05]  /*2490*/  BRA `(.L_x_39) ;  /* 0xfffffffc00ec7947 */ /* 0x000fea000383ffff */
.L_x_17:
[----:B------:R-:W-:-:S04]  /*24a0*/  UISETP.NE.AND UP1, UPT, UR37, URZ, UPT ;  /* 0x000000ff2500728c */ /* 0x000fc8000bf25270 */
[----:B------:R-:W-:-:S09]  /*24b0*/  UISETP.NE.OR UP1, UPT, UR8, 0x1, UP1 ;  /* 0x000000010800788c */ /* 0x000fd20008f25670 */
[----:B------:R-:W-:Y:S05]  /*24c0*/  BRA.U UP1, `(.L_x_40) ;  /* 0x0000000501487547 */ /* 0x000fea000b800000 */
[----:B------:R-:W-:Y:S01]  /*24d0*/  ISETP.NE.AND P2, PT, R2, RZ, PT ;  /* 0x000000ff0200720c */ /* 0x000fe20003f45270 */
[----:B------:R-:W-:Y:S01]  /*24e0*/  IMAD.MOV.U32 R12, RZ, RZ, 0x1 ;  /* 0x00000001ff0c7424 */ /* 0x000fe200078e00ff */
[----:B------:R-:W-:Y:S02]  /*24f0*/  CS2R R10, SRZ ;  /* 0x00000000000a7805 */ /* 0x000fe4000001ff00 */
[----:B------:R-:W-:Y:S01]  /*2500*/  CS2R R8, SRZ ;  /* 0x0000000000087805 */ /* 0x000fe2000001ff00 */
[----:B------:R-:W-:Y:S01]  /*2510*/  UMOV UR4, 0x400 ;  /* 0x0000040000047882 */ /* 0x000fe20000000000 */
[----:B------:R-:W-:Y:S01]  /*2520*/  UMOV UR6, URZ ;  /* 0x000000ff00067c82 */ /* 0x000fe20008000000 */
[----:B------:R-:W-:-:S12]  /*2530*/  ULEA UR37, UR37, UR4, 0x18 ;  /* 0x0000000425257291 */ /* 0x000fd8000f8ec0ff */
.L_x_44:
[----:B------:R-:W-:Y:S02]  /*2540*/  LEA R0, R8, UR37, 0x3 ;  /* 0x0000002508007c11 */ /* 0x000fe4000f8e18ff */
[----:B------:R-:W-:-:S03]  /*2550*/  SHF.L.U32 R5, R9, 0x1f, RZ ;  /* 0x0000001f09057819 */ /* 0x000fc600000006ff */
[----:B------:R-:W-:Y:S01]  /*2560*/  VIADD R4, R0, 0xd0 ;  /* 0x000000d000047836 */ /* 0x000fe20000000000 */
[----:B------:R-:W1:Y:S02]  /*2570*/  SYNCS.PHASECHK.TRANS64.TRYWAIT P0, [R0+URZ+0xc0], R5 ;  /* 0x0000c005000075a7 */ /* 0x000e6400080011ff */
[----:B-1----:R-:W-:Y:S05]  /*2580*/  @!P0 BRA `(.L_x_41) ;  /* 0x0000003c005c8947 */ /* 0x002fea0003800000 */
.L_x_105:
[----:B------:R-:W-:Y:S01]  /*2590*/  ULEA UR5, UR6, UR37, 0x3 ;  /* 0x0000002506057291 */ /* 0x000fe2000f8e18ff */
[----:B------:R-:W-:Y:S02]  /*25a0*/  PRMT R4, RZ, 0x654, R4 ;  /* 0x00000654ff047816 */ /* 0x000fe40000000004 */
[----:B-1----:R-:W-:Y:S01]  /*25b0*/  SHF.L.U32 R5, R12, 0x1f, RZ ;  /* 0x0000001f0c057819 */ /* 0x002fe200000006ff */
[----:B------:R-:W-:Y:S01]  /*25c0*/  UIADD3 UR4, UPT, UPT, UR5, 0x60, URZ ;  /* 0x0000006005047890 */ /* 0x000fe2000fffe0ff */
[----:B------:R1:W-:Y:S05]  /*25d0*/  SYNCS.ARRIVE.TRANS64.RED.A1T0 RZ, [R4+URZ], RZ ;  /* 0x000000ff04ff79a7 */ /* 0x0003ea00081004ff */
[----:B------:R-:W-:Y:S01]  /*25e0*/  IMAD.U32 R7, RZ, RZ, UR4 ;  /* 0x00000004ff077e24 */ /* 0x000fe2000f8e00ff */
[----:B------:R-:W2:Y:S04]  /*25f0*/  SYNCS.PHASECHK.TRANS64.TRYWAIT P0, [UR5+0x70], R5 ;  /* 0x00007005ff0075a7 */ /* 0x000ea80008001105 */
[----:B------:R-:W-:Y:S01]  /*2600*/  PRMT R6, R2, 0x654, R7 ;  /* 0x0000065402067816 */ /* 0x000fe20000000007 */
[----:B-1----:R-:W-:Y:S01]  /*2610*/  @!P2 IMAD.MOV.U32 R4, RZ, RZ, 0x10 ;  /* 0x00000010ff04a424 */ /* 0x002fe200078e00ff */
[----:B--2---:R-:W-:Y:S06]  /*2620*/  @!P0 BRA `(.L_x_42) ;  /* 0x0000003c00488947 */ /* 0x004fec0003800000 */
.L_x_107:
[----:B------:R-:W-:Y:S01]  /*2630*/  ULEA UR4, UR6, UR37, 0x4 ;  /* 0x0000002506047291 */ /* 0x000fe2000f8e20ff */
[----:B------:R-:W-:Y:S01]  /*2640*/  SEL R3, R6, R3, !P2 ;  /* 0x0000000306037207 */ /* 0x000fe20005000000 */
[----:B------:R-:W-:Y:S01]  /*2650*/  UIADD3 UR5, UPT, UPT, UR5, 0x60, URZ ;  /* 0x0000006005057890 */ /* 0x000fe2000fffe0ff */
[----:B-1----:R-:W-:Y:S01]  /*2660*/  LEA R0, R11, UR37, 0x3 ;  /* 0x000000250b007c11 */ /* 0x002fe2000f8e18ff */
[----:B------:R-:W-:Y:S01]  /*2670*/  UIADD3 UR4, UPT, UPT, UR4, 0xf0, URZ ;  /* 0x000000f004047890 */ /* 0x000fe2000fffe0ff */
[----:B------:R-:W-:Y:S01]  /*2680*/  SHF.L.U32 R5, R10, 0x1f, RZ ;  /* 0x0000001f0a057819 */ /* 0x000fe200000006ff */
[----:B------:R1:W-:Y:S01]  /*2690*/  @!P2 SYNCS.ARRIVE.TRANS64.RED RZ, [R3+URZ], R4 ;  /* 0x0000000403ffa9a7 */ /* 0x0003e200080004ff */
[----:B------:R-:W-:Y:S01]  /*26a0*/  UIADD3 UR6, UPT, UPT, UR6, 0x1, URZ ;  /* 0x0000000106067890 */ /* 0x000fe2000fffe0ff */
[----:B------:R-:W-:-:S03]  /*26b0*/  VIADD R8, R8, 0x1 ;  /* 0x0000000108087836 */ /* 0x000fc60000000000 */
[----:B------:R-:W-:Y:S02]  /*26c0*/  UISETP.NE.AND UP0, UPT, UR6, 0x2, UPT ;  /* 0x000000020600788c */ /* 0x000fe4000bf05270 */
[----:B------:R-:W-:Y:S06]  /*26d0*/  UGETNEXTWORKID.BROADCAST [UR4], [UR5] ;  /* 0x00000000040073ca */ /* 0x000fec0008000100 */
[----:B------:R-:W-:Y:S01]  /*26e0*/  USEL UR4, URZ, 0x1, UP0 ;  /* 0x00000001ff047887 */ /* 0x000fe20008000000 */
[----:B------:R-:W-:Y:S01]  /*26f0*/  ISETP.NE.AND P0, PT, R8, 0x2, PT ;  /* 0x000000020800780c */ /* 0x000fe20003f05270 */
[----:B------:R-:W-:Y:S01]  /*2700*/  USEL UR6, UR6, URZ, UP0 ;  /* 0x000000ff06067287 */ /* 0x000fe20008000000 */
[----:B------:R-:W2:Y:S03]  /*2710*/  SYNCS.PHASECHK.TRANS64.TRYWAIT P1, [R0+URZ+0x60], R5 ;  /* 0x00006005000075a7 */ /* 0x000ea600080211ff */
[----:B------:R-:W-:Y:S01]  /*2720*/  LOP3.LUT R12, R12, UR4, RZ, 0x3c, !PT ;  /* 0x000000040c0c7c12 */ /* 0x000fe2000f8e3cff */
[----:B-12---:R-:W-:Y:S07]  /*2730*/  @!P1 BRA `(.L_x_43) ;  /* 0x0000003c001c9947 */ /* 0x006fee0003800000 */
.L_x_108:
[C---:B------:R-:W-:Y:S01]  /*2740*/  LEA R4, R11.reuse, UR37, 0x4 ;  /* 0x000000250b047c11 */ /* 0x040fe2000f8e20ff */
[----:B-1----:R-:W-:Y:S01]  /*2750*/  VIADD R0, R0, 0x70 ;  /* 0x0000007000007836 */ /* 0x002fe20000000000 */
[----:B------:R-:W-:Y:S01]  /*2760*/  SEL R8, R8, RZ, P0 ;  /* 0x000000ff08087207 */ /* 0x000fe20000000000 */
[----:B------:R-:W-:-:S03]  /*2770*/  VIADD R11, R11, 0x1 ;  /* 0x000000010b0b7836 */ /* 0x000fc60000000000 */
[----:B------:R-:W1:Y:S01]  /*2780*/  LDS.128 R4, [R4+0xf0] ;  /* 0x0000f00004047984 */ /* 0x000e620000000c00 */
[----:B------:R-:W-:Y:S02]  /*2790*/  PRMT R0, RZ, 0x654, R0 ;  /* 0x00000654ff007816 */ /* 0x000fe40000000000 */
[C---:B------:R-:W-:Y:S01]  /*27a0*/  ISETP.NE.AND P1, PT, R11.reuse, 0x2, PT ;  /* 0x000000020b00780c */ /* 0x040fe20003f25270 */
[----:B------:R-:W-:Y:S01]  /*27b0*/  @!PT LDS RZ, [RZ] ;  /* 0x00000000fffff984 */ /* 0x000fe20000000800 */
[----:B------:R-:W-:Y:S01]  /*27c0*/  @!PT LDS RZ, [RZ] ;  /* 0x00000000fffff984 */ /* 0x000fe20000000800 */
[----:B------:R-:W-:Y:S01]  /*27d0*/  @!PT LDS RZ, [RZ] ;  /* 0x00000000fffff984 */ /* 0x000fe20000000800 */
[----:B------:R-:W-:Y:S01]  /*27e0*/  @!PT LDS RZ, [RZ] ;  /* 0x00000000fffff984 */ /* 0x000fe20000000800 */
[----:B------:R2:W-:Y:S06]  /*27f0*/  MEMBAR.ALL.CTA ;  /* 0x0000000000007992 */ /* 0x0005ec0000008000 */
[----:B--2---:R-:W2:Y:S01]  /*2800*/  FENCE.VIEW.ASYNC.S ;  /* 0x00000000000073c6 */ /* 0x004ea20000000000 */
[----:B------:R-:W-:Y:S01]  /*2810*/  SEL R11, R11, RZ, P1 ;  /* 0x000000ff0b0b7207 */ /* 0x000fe20000800000 */
[----:B--2---:R2:W-:Y:S01]  /*2820*/  SYNCS.ARRIVE.TRANS64.RED.A1T0 RZ, [R0+URZ], RZ ;  /* 0x000000ff00ff79a7 */ /* 0x0045e200081004ff */
[----:B-1----:R-:W-:-:S02]  /*2830*/  LOP3.LUT P3, RZ, R6, 0x1, RZ, 0xc0, !PT ;  /* 0x0000000106ff7812 */ /* 0x002fc4000786c0ff */
[----:B------:R-:W-:-:S04]  /*2840*/  SEL R5, RZ, 0x1, P1 ;  /* 0x00000001ff057807 */ /* 0x000fc80000800000 */
[----:B------:R-:W-:Y:S02]  /*2850*/  LOP3.LUT R10, R10, R5, RZ, 0x3c, !PT ;  /* 0x000000050a0a7212 */ /* 0x000fe400078e3cff */
[----:B--2---:R-:W-:-:S04]  /*2860*/  SEL R0, RZ, 0x1, P0 ;  /* 0x00000001ff007807 */ /* 0x004fc80000000000 */
[----:B------:R-:W-:Y:S01]  /*2870*/  LOP3.LUT R9, R9, R0, RZ, 0x3c, !PT ;  /* 0x0000000009097212 */ /* 0x000fe200078e3cff */
[----:B------:R-:W-:Y:S06]  /*2880*/  @P3 BRA `(.L_x_44) ;  /* 0xfffffffc002c3947 */ /* 0x000fec000383ffff */
[----:B------:R-:W-:Y:S01]  /*2890*/  ULEA UR5, UR6, UR37, 0x3 ;  /* 0x0000002506057291 */ /* 0x000fe2000f8e18ff */
[----:B------:R-:W-:-:S08]  /*28a0*/  SHF.L.U32 R3, R12, 0x1f, RZ ;  /* 0x0000001f0c037819 */ /* 0x000fd000000006ff */
[----:B------:R-:W1:Y:S02]  /*28b0*/  SYNCS.PHASECHK.TRANS64 P0, [UR5+0x70], R3 ;  /* 0x00007003ff0075a7 */ /* 0x000e640008001005 */
[----:B-1----:R-:W-:Y:S05]  /*28c0*/  @P0 BRA `(.L_x_45) ;  /* 0x0000000000080947 */ /* 0x002fea0003800000 */
[----:B------:R-:W1:Y:S02]  /*28d0*/  SYNCS.PHASECHK.TRANS64.TRYWAIT P0, [UR5+0x70], R3 ;  /* 0x00007003ff0075a7 */ /* 0x000e640008001105 */
[----:B-1----:R-:W-:Y:S05]  /*28e0*/  @!P0 BRA `(.L_x_46) ;  /* 0x0000003800c48947 */ /* 0x002fea0003800000 */
.L_x_45:
[----:B------:R-:W-:-:S04]  /*28f0*/  UIADD3 UR4, UPT, UPT, UR6, 0x1, URZ ;  /* 0x0000000106047890 */ /* 0x000fc8000fffe0ff */
[----:B------:R-:W-:-:S04]  /*2900*/  UISETP.NE.AND UP0, UPT, UR4, 0x2, UPT ;  /* 0x000000020400788c */ /* 0x000fc8000bf05270 */
[----:B------:R-:W-:Y:S02]  /*2910*/  USEL UR7, URZ, 0x1, UP0 ;  /* 0x00000001ff077887 */ /* 0x000fe40008000000 */
[----:B------:R-:W-:-:S04]  /*2920*/  USEL UR4, UR4, URZ, UP0 ;  /* 0x000000ff04047287 */ /* 0x000fc80008000000 */
[----:B------:R-:W-:Y:S01]  /*2930*/  ULEA UR4, UR4, UR37, 0x3 ;  /* 0x0000002504047291 */ /* 0x000fe2000f8e18ff */
[----:B-1----:R-:W-:-:S04]  /*2940*/  LOP3.LUT R3, R12, UR7, RZ, 0x3c, !PT ;  /* 0x000000070c037c12 */ /* 0x002fc8000f8e3cff */
[----:B------:R-:W-:-:S04]  /*2950*/  SHF.L.U32 R0, R3, 0x1f, RZ ;  /* 0x0000001f03007819 */ /* 0x000fc800000006ff */
[----:B------:R-:W1:Y:S02]  /*2960*/  SYNCS.PHASECHK.TRANS64 P0, [UR4+0x70], R0 ;  /* 0x00007000ff0075a7 */ /* 0x000e640008001004 */
[----:B-1----:R-:W-:Y:S05]  /*2970*/  @P0 EXIT ;  /* 0x000000000000094d */ /* 0x002fea0003800000 */
[----:B------:R-:W-:Y:S02]  /*2980*/  SHF.L.U32 R3, R3, 0x1f, RZ ;  /* 0x0000001f03037819 */ /* 0x000fe400000006ff */
[----:B------:R-:W-:-:S07]  /*2990*/  MOV R0, UR4 ;  /* 0x0000000400007c02 */ /* 0x000fce0008000f00 */
.L_x_47:
[----:B-1----:R1:W2:Y:S02]  /*29a0*/  SYNCS.PHASECHK.TRANS64.TRYWAIT P0, [R0+URZ+0x70], R3 ;  /* 0x00007003000075a7 */ /* 0x0022a400080011ff */
[----:B--2---:R-:W-:Y:S05]  /*29b0*/  @!P0 NANOSLEEP.SYNCS 0x989680 ;  /* 0x009896800000895d */ /* 0x004fea0003900000 */
[----:B------:R-:W2:Y:S02]  /*29c0*/  @!P0 SYNCS.PHASECHK.TRANS64 P0, [R0+URZ+0x70], R3 ;  /* 0x00007003000085a7 */ /* 0x000ea400080010ff */
[----:B--2---:R-:W-:Y:S05]  /*29d0*/  @P0 EXIT ;  /* 0x000000000000094d */ /* 0x004fea0003800000 */
[----:B------:R-:W-:Y:S05]  /*29e0*/  BRA `(.L_x_47) ;  /* 0xfffffffc00ec7947 */ /* 0x000fea000383ffff */
.L_x_40:
[----:B------:R-:W-:-:S09]  /*29f0*/  UISETP.NE.AND UP1, UPT, UR8, URZ, UPT ;  /* 0x000000ff0800728c */ /* 0x000fd2000bf25270 */
[----:B------:R-:W-:Y:S05]  /*2a00*/  BRA.U UP1, `(.L_x_48) ;  /* 0x0000000d01787547 */ /* 0x000fea000b800000 */
[----:B------:R-:W-:Y:S01]  /*2a10*/  UMOV UR4, 0x40 ;  /* 0x0000004000047882 */ /* 0x000fe20000000000 */
[----:B------:R-:W-:Y:S01]  /*2a20*/  NOP ;  /* 0x0000000000007918 */ /* 0x000fe20000000000 */
[----:B------:R-:W-:Y:S01]  /*2a30*/  ULEA UR4, UR37, UR4, 0x18 ;  /* 0x0000000425047291 */ /* 0x000fe2000f8ec0ff */
[----:B------:R-:W-:Y:S02]  /*2a40*/  UMOV UR5, 0x400 ;  /* 0x0000040000057882 */ /* 0x000fe40000000000 */
[----:B------:R-:W-:-:S06]  /*2a50*/  ULEA UR37, UR37, UR5, 0x18 ;  /* 0x0000000525257291 */ /* 0x000fcc000f8ec0ff */
[----:B------:R-:W1:Y:S02]  /*2a60*/  LDS.U8 R0, [UR4+0x1c] ;  /* 0x00001c04ff007984 */ /* 0x000e640008000000 */
[----:B-1----:R-:W-:-:S13]  /*2a70*/  ISETP.NE.AND P0, PT, R0, RZ, PT ;  /* 0x000000ff0000720c */ /* 0x002fda0003f05270 */
[----:B------:R-:W-:Y:S05]  /*2a80*/  @P0 BRA `(.L_x_49) ;  /* 0x0000000000580947 */ /* 0x000fea0003800000 */
[----:B------:R-:W-:-:S13]  /*2a90*/  ELECT P0, URZ, PT ;  /* 0x0000000000ff782f */ /* 0x000fda0003800000 */
[----:B------:R-:W-:Y:S05]  /*2aa0*/  @!P0 BRA `(.L_x_50) ;  /* 0x0000000000608947 */ /* 0x000fea0003800000 */
[----:B------:R-:W-:Y:S01]  /*2ab0*/  UMOV UR5, 0x10 ;  /* 0x0000001000057882 */ /* 0x000fe20000000000 */
[----:B------:R-:W-:Y:S01]  /*2ac0*/  HFMA2 R0, -RZ, RZ, 0, 5.9604644775390625e-08 ;  /* 0x00000001ff007431 */ /* 0x000fe200000001ff */
[----:B------:R-:W-:-:S03]  /*2ad0*/  MOV R2, 0xffff ;  /* 0x0000ffff00027802 */ /* 0x000fc60000000f00 */
[----:B------:R-:W-:Y:S04]  /*2ae0*/  DEPBAR.LE SB1, 0x36 ;  /* 0x00009d800000791a */ /* 0x000fe80000000000 */
[----:B------:R-:W1:Y:S02]  /*2af0*/  UTCATOMSWS.FIND_AND_SET.ALIGN UP0, UR5, UR5 ;  /* 0x00000005000575e3 */ /* 0x000e640008000800 */
[----:B-1----:R-:W-:Y:S01]  /*2b00*/  MOV R3, UR5 ;  /* 0x0000000500037c02 */ /* 0x002fe20008000f00 */
[----:B------:R-:W-:Y:S06]  /*2b10*/  BRA.U UP0, `(.L_x_51) ;  /* 0x0000000100187547 */ /* 0x000fec000b800000 */
.L_x_52:
[----:B------:R-:W-:Y:S05]  /*2b20*/  NANOSLEEP 0x64 ;  /* 0x000000640000795d */ /* 0x000fea0003800000 */
[----:B------:R-:W-:-:S05]  /*2b30*/  UMOV UR5, 0x10 ;  /* 0x0000001000057882 */ /* 0x000fca0000000000 */
[----:B------:R-:W-:Y:S04]  /*2b40*/  DEPBAR.LE SB1, 0x36 ;  /* 0x00009d800000791a */ /* 0x000fe80000000000 */
[----:B------:R-:W1:Y:S02]  /*2b50*/  UTCATOMSWS.FIND_AND_SET.ALIGN UP0, UR5, UR5 ;  /* 0x00000005000575e3 */ /* 0x000e640008000800 */
[----:B-1----:R-:W-:Y:S01]  /*2b60*/  MOV R3, UR5 ;  /* 0x0000000500037c02 */ /* 0x002fe20008000f00 */
[----:B------:R-:W-:Y:S05]  /*2b70*/  BRA.U !UP0, `(.L_x_52) ;  /* 0xfffffffd08e87547 */ /* 0x000fea000b83ffff */
.L_x_51:
[-C--:B------:R-:W-:Y:S02]  /*2b80*/  SHF.L.U32 R2, R2, R3.reuse, RZ ;  /* 0x0000000302027219 */ /* 0x080fe400000006ff */
[----:B------:R-:W-:Y:S01]  /*2b90*/  SHF.L.U32 R0, R0, R3, RZ ;  /* 0x0000000300007219 */ /* 0x000fe200000006ff */
[----:B------:R-:W-:Y:S02]  /*2ba0*/  IMAD.SHL.U32 R3, R3, 0x20, RZ ;  /* 0x0000002003037824 */ /* 0x000fe400078e00ff */
[----:B------:R1:W-:Y:S04]  /*2bb0*/  ATOMS.OR RZ, [UR4+0x14], R2 ;  /* 0x00001402ffff798c */ /* 0x0003e8000b000004 */
[----:B------:R1:W-:Y:S04]  /*2bc0*/  ATOMS.OR RZ, [UR4+0x18], R0 ;  /* 0x00001800ffff798c */ /* 0x0003e8000b000004 */
[----:B------:R1:W-:Y:S01]  /*2bd0*/  STS [UR37+0x110], R3 ;  /* 0x00011003ff007988 */ /* 0x0003e20008000825 */
[----:B------:R-:W-:Y:S05]  /*2be0*/  BRA `(.L_x_50) ;  /* 0x0000000000107947 */ /* 0x000fea0003800000 */
.L_x_49:
[----:B------:R-:W-:Y:S02]  /*2bf0*/  MOV R0, 0xffffffff ;  /* 0xffffffff00007802 */ /* 0x000fe40000000f00 */
[----:B------:R-:W-:-:S03]  /*2c00*/  MOV R2, 0x2c30 ;  /* 0x00002c3000027802 */ /* 0x000fc60000000f00 */
[----:B------:R1:W-:Y:S04]  /*2c10*/  STS [UR37+0x110], R0 ;  /* 0x00011000ff007988 */ /* 0x0003e80008000825 */
[----:B-1-3-5:R-:W-:Y:S05]  /*2c20*/  CALL.REL.NOINC `($__internal_1_$__cuda_sm10x_tcgen05_guardrail_trap_phase_invalid_during_alloc) ;  /* 0x0000003c00407944 */ /* 0x02afea0003c00000 */
.L_x_50:
[----:B------:R-:W-:Y:S05]  /*2c30*/  WARPSYNC.ALL ;  /* 0x0000000000007948 */ /* 0x000fea0003800000 */
[----:B------:R-:W2:Y:S01]  /*2c40*/  S2UR UR6, SR_CgaCtaId ;  /* 0x00000000000679c3 */ /* 0x000ea20000008800 */
[----:B------:R-:W-:Y:S01]  /*2c50*/  UMOV UR4, 0x400 ;  /* 0x0000040000047882 */ /* 0x000fe20000000000 */
[----:B------:R-:W-:-:S06]  /*2c60*/  NOP ;  /* 0x0000000000007918 */ /* 0x000fcc0000000000 */
[----:B------:R-:W-:Y:S06]  /*2c70*/  BAR.ARV 0x6, 0xa0 ;  /* 0x0182800000007b1d */ /* 0x000fec0000002000 */
[----:B------:R-:W4:Y:S01]  /*2c80*/  LDCU UR7, c[0x0][0x38c] ;  /* 0x00007180ff0777ac */ /* 0x000f220008000800 */
[----:B------:R-:W-:Y:S01]  /*2c90*/  IMAD.MOV.U32 R11, RZ, RZ, 0x1 ;  /* 0x00000001ff0b7424 */ /* 0x000fe200078e00ff */
[----:B------:R-:W-:Y:S01]  /*2ca0*/  CS2R R8, SRZ ;  /* 0x0000000000087805 */ /* 0x000fe2000001ff00 */
[----:B------:R-:W-:Y:S01]  /*2cb0*/  IMAD.MOV.U32 R10, RZ, RZ, RZ ;  /* 0x000000ffff0a7224 */ /* 0x000fe200078e00ff */
[----:B------:R-:W-:Y:S01]  /*2cc0*/  UMOV UR18, URZ ;  /* 0x000000ff00127c82 */ /* 0x000fe20008000000 */
[----:B------:R-:W-:Y:S01]  /*2cd0*/  UMOV UR17, URZ ;  /* 0x000000ff00117c82 */ /* 0x000fe20008000000 */
[----:B------:R-:W-:Y:S01]  /*2ce0*/  UMOV UR20, 0x0 ;  /* 0x0000000000147882 */ /* 0x000fe20000000000 */
[----:B------:R-:W-:Y:S01]  /*2cf0*/  UMOV UR21, 0x41004a0 ;  /* 0x041004a000157882 */ /* 0x000fe20000000000 */
[----:B--2---:R-:W-:Y:S01]  /*2d00*/  ULEA UR6, UR6, UR4, 0x18 ;  /* 0x0000000406067291 */ /* 0x004fe2000f8ec0ff */
[----:B------:R-:W2:Y:S03]  /*2d10*/  LDCU UR4, c[0x0][0x38c] ;  /* 0x00007180ff0477ac */ /* 0x000ea60008000800 */
[----:B------:R-:W-:-:S02]  /*2d20*/  UIADD3 UR11, UPT, UPT, UR6, 0x2400, URZ ;  /* 0x00002400060b7890 */ /* 0x000fc4000fffe0ff */
[----:B----4-:R-:W-:-:S03]  /*2d30*/  UIADD3 UR7, UPT, UPT, UR7, 0x1f, URZ ;  /* 0x0000001f07077890 */ /* 0x010fc6000fffe0ff */
[----:B-1----:R-:W1:Y:S01]  /*2d40*/  LDS R0, [UR6+0x110] ;  /* 0x00011006ff007984 */ /* 0x002e620008000800 */
[----:B------:R-:W-:Y:S02]  /*2d50*/  UIADD3 UR12, UPT, UPT, UR6, 0x4400, URZ ;  /* 0x00004400060c7890 */ /* 0x000fe4000fffe0ff */
[----:B------:R-:W-:Y:S02]  /*2d60*/  USHF.R.S32.HI UR5, URZ, 0x1f, UR7 ;  /* 0x0000001fff057899 */ /* 0x000fe40008011407 */
[----:B------:R-:W-:Y:S02]  /*2d70*/  USHF.R.U32.HI UR11, URZ, 0x4, UR11 ;  /* 0x00000004ff0b7899 */ /* 0x000fe4000801160b */
[----:B------:R-:W-:Y:S02]  /*2d80*/  ULEA.HI UR5, UR5, UR7, URZ, 0x5 ;  /* 0x0000000705057291 */ /* 0x000fe4000f8f28ff */
[----:B------:R-:W-:Y:S02]  /*2d90*/  USHF.R.U32.HI UR12, URZ, 0x4, UR12 ;  /* 0x00000004ff0c7899 */ /* 0x000fe4000801160c */
[----:B------:R-:W-:-:S02]  /*2da0*/  USHF.R.S32.HI UR5, URZ, 0x5, UR5 ;  /* 0x00000005ff057899 */ /* 0x000fc40008011405 */
[----:B------:R-:W-:Y:S02]  /*2db0*/  ULOP3.LUT UR11, UR11, 0x3fff, URZ, 0xc0, !UPT ;  /* 0x00003fff0b0b7892 */ /* 0x000fe4000f8ec0ff */
[----:B------:R-:W-:Y:S02]  /*2dc0*/  UISETP.LT.AND UP0, UPT, UR5, 0x1, UPT ;  /* 0x000000010500788c */ /* 0x000fe4000bf01270 */
[----:B------:R-:W-:Y:S02]  /*2dd0*/  ULOP3.LUT UR12, UR12, 0x3fff, URZ, 0xc0, !UPT ;  /* 0x00003fff0c0c7892 */ /* 0x000fe4000f8ec0ff */
[----:B------:R-:W-:Y:S02]  /*2de0*/  USEL UR10, UR5, 0x1, !UP0 ;  /* 0x00000001050a7887 */ /* 0x000fe4000c000000 */
[----:B------:R-:W-:Y:S02]  /*2df0*/  ULOP3.LUT UR11, UR11, 0x10000, URZ, 0xfc, !UPT ;  /* 0x000100000b0b7892 */ /* 0x000fe4000f8efcff */
[----:B------:R-:W-:-:S02]  /*2e00*/  ULOP3.LUT UR12, UR12, 0x10000, URZ, 0xfc, !UPT ;  /* 0x000100000c0c7892 */ /* 0x000fc4000f8efcff */
[----:B------:R-:W-:Y:S02]  /*2e10*/  UIADD3 UR10, UPT, UPT, -UR10, URZ, URZ ;  /* 0x000000ff0a0a7290 */ /* 0x000fe4000fffe1ff */
[----:B--2---:R-:W-:Y:S01]  /*2e20*/  UISETP.GE.AND UP3, UPT, UR4, 0x1, UPT ;  /* 0x000000010400788c */ /* 0x004fe2000bf66270 */
[----:B-1----:R-:W-:-:S15]  /*2e30*/  R2UR UR19, R0 ;  /* 0x00000000001372ca */ /* 0x002fde00000e0000 */
.L_x_59:
[----:B------:R-:W-:Y:S02]  /*2e40*/  LEA R0, R10, UR6, 0x3 ;  /* 0x000000060a007c11 */ /* 0x000fe4000f8e18ff */
[----:B------:R-:W-:Y:S02]  /*2e50*/  SHF.L.U32 R5, R9, 0x1f, RZ ;  /* 0x0000001f09057819 */ /* 0x000fe400000006ff */
[----:B------:R-:W-:Y:S01]  /*2e60*/  PLOP3.LUT P0, PT, PT, PT, UP3, 0x80, 0x8 ;  /* 0x000000000008781c */ /* 0x000fe20003f0f038 */
[----:B------:R-:W-:Y:S01]  /*2e70*/  VIADD R3, R0, 0x70 ;  /* 0x0000007000037836 */ /* 0x000fe20000000000 */
[----:B-1----:R-:W1:Y:S02]  /*2e80*/  SYNCS.PHASECHK.TRANS64.TRYWAIT P1, [R0+URZ+0x60], R5 ;  /* 0x00006005000075a7 */ /* 0x002e6400080211ff */
[----:B-1--4-:R-:W-:Y:S09]  /*2e90*/  @!P1 BRA `(.L_x_53) ;  /* 0x0000003400709947 */ /* 0x012ff20003800000 */
.L_x_110:
[----:B------:R-:W-:Y:S01]  /*2ea0*/  LEA R4, R10, UR6, 0x4 ;  /* 0x000000060a047c11 */ /* 0x000fe2000f8e20ff */
[----:B------:R-:W-:Y:S01]  /*2eb0*/  @UP3 ULEA UR4, UR17, UR6, 0x3 ;  /* 0x0000000611043291 */ /* 0x000fe2000f8e18ff */
[----:B------:R-:W-:Y:S01]  /*2ec0*/  PLOP3.LUT P2, PT, PT, PT, PT, 0x80, 0x8 ;  /* 0x000000000008781c */ /* 0x000fe20003f4f070 */
[----:B------:R-:W-:Y:S01]  /*2ed0*/  ULEA UR9, UR18, UR6, 0x3 ;  /* 0x0000000612097291 */ /* 0x000fe2000f8e18ff */
[----:B------:R-:W-:Y:S02]  /*2ee0*/  PRMT R3, RZ, 0x654, R3 ;  /* 0x00000654ff037816 */ /* 0x000fe40000000003 */
[----:B-1----:R-:W1:Y:S01]  /*2ef0*/  LDS.128 R4, [R4+0xf0] ;  /* 0x0000f00004047984 */ /* 0x002e620000000c00 */
[----:B------:R-:W-:Y:S02]  /*2f00*/  @P0 SHF.L.U32 R2, R8, 0x1f, RZ ;  /* 0x0000001f08020819 */ /* 0x000fe400000006ff */
[----:B------:R-:W-:Y:S01]  /*2f10*/  SHF.L.U32 R0, R11, 0x1f, RZ ;  /* 0x0000001f0b007819 */ /* 0x000fe200000006ff */
[----:B------:R-:W-:Y:S01]  /*2f20*/  @!PT LDS RZ, [RZ] ;  /* 0x00000000fffff984 */ /* 0x000fe20000000800 */
[----:B------:R-:W-:Y:S01]  /*2f30*/  @!PT LDS RZ, [RZ] ;  /* 0x00000000fffff984 */ /* 0x000fe20000000800 */
[----:B------:R-:W-:Y:S01]  /*2f40*/  @!PT LDS RZ, [RZ] ;  /* 0x00000000fffff984 */ /* 0x000fe20000000800 */
[----:B------:R-:W-:Y:S01]  /*2f50*/  @!PT LDS RZ, [RZ] ;  /* 0x00000000fffff984 */ /* 0x000fe20000000800 */
[----:B------:R2:W-:Y:S06]  /*2f60*/  MEMBAR.ALL.CTA ;  /* 0x0000000000007992 */ /* 0x0005ec0000008000 */
[----:B--2---:R-:W2:Y:S02]  /*2f70*/  FENCE.VIEW.ASYNC.S ;  /* 0x00000000000073c6 */ /* 0x004ea40000000000 */
[----:B--2---:R2:W-:Y:S01]  /*2f80*/  SYNCS.ARRIVE.TRANS64.RED.A1T0 RZ, [R3+URZ], RZ ;  /* 0x000000ff03ff79a7 */ /* 0x0045e200081004ff */
[----:B------:R2:W4:Y:S01]  /*2f90*/  @P0 SYNCS.PHASECHK.TRANS64.TRYWAIT P2, [UR4], R2 ;  /* 0x00000002ff0005a7 */ /* 0x0005220008041104 */
[----:B-1----:R-:W-:Y:S01]  /*2fa0*/  LOP3.LUT P1, RZ, R6, 0x1, RZ, 0xc0, !PT ;  /* 0x0000000106ff7812 */ /* 0x002fe2000782c0ff */
[----:B------:R-:W1:Y:S02]  /*2fb0*/  SYNCS.PHASECHK.TRANS64.TRYWAIT P0, [UR9+0xa0], R0 ;  /* 0x0000a000ff0075a7 */ /* 0x000e640008001109 */
[----:B-12-4-:R-:W-:Y:S10]  /*2fc0*/  @!P0 BRA `(.L_x_54) ;  /* 0x0000003400388947 */ /* 0x016ff40003800000 */
.L_x_112:
[----:B------:R-:W-:Y:S01]  /*2fd0*/  IADD3 R10, PT, PT, R10, 0x1, RZ ;  /* 0x000000010a0a7810 */ /* 0x000fe20007ffe0ff */
[----:B------:R-:W-:Y:S06]  /*2fe0*/  BRA.U !UP3, `(.L_x_55) ;  /* 0x000000010ba07547 */ /* 0x000fec000b800000 */
[----:B------:R-:W-:Y:S02]  /*2ff0*/  ULEA.HI UR8, UR18, UR18, URZ, 0x1 ;  /* 0x0000001212087291 */ /* 0x000fe4000f8f08ff */
[----:B------:R-:W-:Y:S02]  /*3000*/  UPLOP3.LUT UP4, UPT, UPT, UPT, UPT, 0x40, 0x4 ;  /* 0x000000000004789c */ /* 0x000fe40003f8e870 */
[----:B------:R-:W-:Y:S02]  /*3010*/  USHF.L.U32 UR4, UR8, 0x5, URZ ;  /* 0x0000000508047899 */ /* 0x000fe400080006ff */
[----:B------:R-:W-:Y:S02]  /*3020*/  ULOP3.LUT UR8, UR8, 0xffe, URZ, 0xc0, !UPT ;  /* 0x00000ffe08087892 */ /* 0x000fe4000f8ec0ff */
[----:B------:R-:W-:Y:S02]  /*3030*/  ULOP3.LUT UR4, UR4, 0xffffffc0, URZ, 0xc0, !UPT ;  /* 0xffffffc004047892 */ /* 0x000fe4000f8ec0ff */
[----:B------:R-:W-:-:S02]  /*3040*/  UIADD3 UR8, UPT, UPT, -UR8, UR18, URZ ;  /* 0x0000001208087290 */ /* 0x000fc4000fffe1ff */
[----:B------:R-:W-:Y:S01]  /*3050*/  UIADD3 UR4, UPT, UPT, UR19, UR4, URZ ;  /* 0x0000000413047290 */ /* 0x000fe2000fffe0ff */
[----:B------:R-:W-:Y:S01]  /*3060*/  UMOV UR16, UR10 ;  /* 0x0000000a00107c82 */ /* 0x000fe20008000000 */
[----:B------:R-:W-:Y:S02]  /*3070*/  UMOV UR15, UR5 ;  /* 0x00000005000f7c82 */ /* 0x000fe40008000000 */
[----:B------:R-:W-:Y:S01]  /*3080*/  ULEA UR8, UR8, UR4, 0x14 ;  /* 0x0000000408087291 */ /* 0x000fe2000f8ea0ff */
[----:B------:R-:W-:-:S11]  /*3090*/  UMOV UR14, UR17 ;  /* 0x00000011000e7c82 */ /* 0x000fd60008000000 */
.L_x_58:
[----:B------:R-:W-:Y:S02]  /*30a0*/  UIADD3 UR16, UPT, UPT, UR16, 0x1, URZ ;  /* 0x0000000110107890 */ /* 0x000fe4000fffe0ff */
[----:B--2---:R-:W-:Y:S02]  /*30b0*/  ULEA UR7, UR14, UR6, 0x3 ;  /* 0x000000060e077291 */ /* 0x004fe4000f8e18ff */
[----:B------:R-:W-:Y:S01]  /*30c0*/  UISETP.NE.AND UP0, UPT, UR16, URZ, UPT ;  /* 0x000000ff1000728c */ /* 0x000fe2000bf05270 */
[----:B----4-:R-:W-:Y:S10]  /*30d0*/  @P2 BRA `(.L_x_56) ;  /* 0x00000000000c2947 */ /* 0x010ff40003800000 */
[----:B-1----:R-:W-:Y:S04]  /*30e0*/  SHF.L.U32 R3, R8, 0x1f, RZ ;  /* 0x0000001f08037819 */ /* 0x002fe800000006ff */
[----:B------:R-:W1:Y:S02]  /*30f0*/  SYNCS.PHASECHK.TRANS64.TRYWAIT P0, [UR7], R3 ;  /* 0x00000003ff0075a7 */ /* 0x000e640008001107 */
[----:B-1----:R-:W-:Y:S05]  /*3100*/  @!P0 BRA `(.L_x_57) ;  /* 0x0000003400008947 */ /* 0x002fea0003800000 */
.L_x_56:
[----:B------:R-:W-:Y:S01]  /*3110*/  UISETP.NE.AND UP1, UPT, UR15, 0x1, UPT ;  /* 0x000000010f00788c */ /* 0x000fe2000bf25270 */
[----:B------:R-:W-:Y:S01]  /*3120*/  PLOP3.LUT P2, PT, PT, PT, PT, 0x80, 0x8 ;  /* 0x000000000008781c */ /* 0x000fe20003f4f070 */
[----:B------:R-:W-:Y:S02]  /*3130*/  UIADD3 UR17, UPT, UPT, UR14, 0x1, URZ ;  /* 0x000000010e117890 */ /* 0x000fe4000fffe0ff */
[----:B------:R-:W-:Y:S02]  /*3140*/  ULEA UR22, UR14, UR12, 0x7 ;  /* 0x0000000c0e167291 */ /* 0x000fe4000f8e38ff */
[----:B------:R-:W-:Y:S01]  /*3150*/  UISETP.NE.AND UP2, UPT, UR17, 0x4, UPT ;  /* 0x000000041100788c */ /* 0x000fe2000bf45270 */
[----:B------:R-:W-:Y:S01]  /*3160*/  PLOP3.LUT P0, PT, PT, PT, UP1, 0x80, 0x8 ;  /* 0x000000000008781c */ /* 0x000fe20003f0f018 */
[----:B------:R-:W-:Y:S02]  /*3170*/  ULEA UR24, UR14, UR11, 0x7 ;  /* 0x0000000b0e187291 */ /* 0x000fe4000f8e38ff */
[----:B------:R-:W-:Y:S02]  /*3180*/  USEL UR13, URZ, 0x1, UP2 ;  /* 0x00000001ff0d7887 */ /* 0x000fe40009000000 */
[----:B------:R-:W-:Y:S02]  /*3190*/  USEL UR17, UR17, URZ, UP2 ;  /* 0x000000ff11117287 */ /* 0x000fe40009000000 */
[----:B------:R-:W-:Y:S02]  /*31a0*/  UIADD3 UR7, UPT, UPT, UR7, 0x20, URZ ;  /* 0x0000002007077890 */ /* 0x000fe4000fffe0ff */
[----:B------:R-:W-:Y:S01]  /*31b0*/  @UP1 ULEA UR4, UR17, UR6, 0x3 ;  /* 0x0000000611041291 */ /* 0x000fe2000f8e18ff */
[----:B------:R-:W-:Y:S01]  /*31c0*/  LOP3.LUT R8, R8, UR13, RZ, 0x3c, !PT ;  /* 0x0000000d08087c12 */ /* 0x000fe2000f8e3cff */
[----:B------:R-:W-:Y:S01]  /*31d0*/  UMOV UR23, 0xc0004010 ;  /* 0xc000401000177882 */ /* 0x000fe20000000000 */
[----:B------:R-:W-:Y:S01]  /*31e0*/  UMOV UR25, 0xc0004010 ;  /* 0xc000401000197882 */ /* 0x000fe20000000000 */
[----:B------:R-:W-:Y:S01]  /*31f0*/  UIADD3 UR15, UPT, UPT, UR15, -0x1, URZ ;  /* 0xffffffff0f0f7890 */ /* 0x000fe2000fffe0ff */
[----:B-1----:R-:W-:Y:S01]  /*3200*/  @P0 SHF.L.U32 R0, R8, 0x1f, RZ ;  /* 0x0000001f08000819 */ /* 0x002fe200000006ff */
[----:B------:R-:W-:Y:S03]  /*3210*/  UMOV UR14, UR17 ;  /* 0x00000011000e7c82 */ /* 0x000fe60008000000 */
[----:B------:R2:W4:Y:S01]  /*3220*/  @P0 SYNCS.PHASECHK.TRANS64.TRYWAIT P2, [UR4], R0 ;  /* 0x00000000ff0005a7 */ /* 0x0005220008041104 */
[----:B------:R2:W-:Y:S01]  /*3230*/  UTCIMMA gdesc[UR24], gdesc[UR22], tmem[UR8], tmem[UR20], idesc[UR21], UP4 ;  /* 0x00ff1416180075ea */ /* 0x0005e2000a000108 */
[----:B------:R-:W-:Y:S01]  /*3240*/  UPLOP3.LUT UP4, UPT, UPT, UPT, UPT, 0x80, 0x8 ;  /* 0x000000000008789c */ /* 0x000fe20003f8f070 */
[----:B------:R2:W-:Y:S01]  /*3250*/  UTCBAR [UR7], URZ ;  /* 0x000000ff070073e9 */ /* 0x0005e200080000ff */
[----:B------:R-:W-:Y:S09]  /*3260*/  BRA.U UP0, `(.L_x_58) ;  /* 0xfffffffd008c7547 */ /* 0x000ff2000b83ffff */
.L_x_55:
[----:B------:R-:W-:Y:S01]  /*3270*/  UIADD3 UR18, UPT, UPT, UR18, 0x1, URZ ;  /* 0x0000000112127890 */ /* 0x000fe2000fffe0ff */
[C---:B------:R-:W-:Y:S01]  /*3280*/  ISETP.NE.AND P0, PT, R10.reuse, 0x2, PT ;  /* 0x000000020a00780c */ /* 0x040fe20003f05270 */
[----:B------:R-:W-:Y:S02]  /*3290*/  UIADD3 UR9, UPT, UPT, UR9, 0x80, URZ ;  /* 0x0000008009097890 */ /* 0x000fe4000fffe0ff */
[----:B------:R-:W-:Y:S01]  /*32a0*/  UISETP.NE.AND UP0, UPT, UR18, 0x4, UPT ;  /* 0x000000041200788c */ /* 0x000fe2000bf05270 */
[----:B-12---:R-:W-:Y:S02]  /*32b0*/  SEL R0, RZ, 0x1, P0 ;  /* 0x00000001ff007807 */ /* 0x006fe40000000000 */
[----:B------:R-:W-:Y:S01]  /*32c0*/  SEL R10, R10, RZ, P0 ;  /* 0x000000ff0a0a7207 */ /* 0x000fe20000000000 */
[----:B------:R-:W-:Y:S01]  /*32d0*/  USEL UR4, URZ, 0x1, UP0 ;  /* 0x00000001ff047887 */ /* 0x000fe20008000000 */
[----:B------:R-:W-:Y:S01]  /*32e0*/  LOP3.LUT R9, R9, R0, RZ, 0x3c, !PT ;  /* 0x0000000009097212 */ /* 0x000fe200078e3cff */
[----:B------:R-:W-:Y:S01]  /*32f0*/  USEL UR18, UR18, URZ, UP0 ;  /* 0x000000ff12127287 */ /* 0x000fe20008000000 */
[----:B------:R1:W-:Y:S03]  /*3300*/  UTCBAR [UR9], URZ ;  /* 0x000000ff090073e9 */ /* 0x0003e600080000ff */
[----:B------:R-:W-:Y:S01]  /*3310*/  LOP3.LUT R11, R11, UR4, RZ, 0x3c, !PT ;  /* 0x000000040b0b7c12 */ /* 0x000fe2000f8e3cff */
[----:B------:R-:W-:Y:S07]  /*3320*/  @P1 BRA `(.L_x_59) ;  /* 0xfffffff800c41947 */ /* 0x000fee000383ffff */
[----:B------:R-:W2:Y:S01]  /*3330*/  S2UR UR4, SR_CgaCtaId ;  /* 0x00000000000479c3 */ /* 0x000ea20000008800 */
[----:B------:R-:W-:Y:S01]  /*3340*/  ELECT P0, URZ, PT ;  /* 0x0000000000ff782f */ /* 0x000fe20003800000 */
[----:B------:R-:W-:Y:S01]  /*3350*/  IMAD.MOV.U32 R0, RZ, RZ, 0x1 ;  /* 0x00000001ff007424 */ /* 0x000fe200078e00ff */
[----:B------:R-:W-:Y:S01]  /*3360*/  UIADD3 UR6, UPT, UPT, UR6, 0xa0, URZ ;  /* 0x000000a006067890 */ /* 0x000fe2000fffe0ff */
[----:B------:R-:W-:Y:S01]  /*3370*/  SHF.L.U32 R3, R11, 0x1f, RZ ;  /* 0x0000001f0b037819 */ /* 0x000fe200000006ff */
[----:B------:R-:W-:-:S03]  /*3380*/  UMOV UR5, 0x40 ;  /* 0x0000004000057882 */ /* 0x000fc60000000000 */
[----:B------:R-:W-:Y:S01]  /*3390*/  UVIRTCOUNT.DEALLOC.SMPOOL 0x80 ;  /* 0x000000800000784c */ /* 0x000fe20000000000 */
[----:B--2---:R-:W-:Y:S02]  /*33a0*/  ULEA UR4, UR4, UR5, 0x18 ;  /* 0x0000000504047291 */ /* 0x004fe4000f8ec0ff */
[----:B------:R-:W-:-:S07]  /*33b0*/  ULEA UR5, UR18, UR6, 0x3 ;  /* 0x0000000612057291 */ /* 0x000fce000f8e18ff */
[----:B------:R2:W-:Y:S02]  /*33c0*/  @P0 STS.U8 [UR4+0x1c], R0 ;  /* 0x00001c00ff000988 */ /* 0x0005e40008000004 */
[----:B------:R-:W3:Y:S02]  /*33d0*/  SYNCS.PHASECHK.TRANS64.TRYWAIT P0, [UR5], R3 ;  /* 0x00000003ff0075a7 */ /* 0x000ee40008001105 */
[----:B--23--:R-:W-:Y:S05]  /*33e0*/  @!P0 BRA `(.L_x_60) ;  /* 0x0000003000608947 */ /* 0x00cfea0003800000 */
.L_x_115:
[----:B------:R-:W-:-:S04]  /*33f0*/  UIADD3 UR7, UPT, UPT, UR18, 0x1, URZ ;  /* 0x0000000112077890 */ /* 0x000fc8000fffe0ff */
[----:B------:R-:W-:-:S04]  /*3400*/  UISETP.NE.AND UP0, UPT, UR7, 0x4, UPT ;  /* 0x000000040700788c */ /* 0x000fc8000bf05270 */
[----:B------:R-:W-:Y:S02]  /*3410*/  USEL UR8, URZ, 0x1, UP0 ;  /* 0x00000001ff087887 */ /* 0x000fe40008000000 */
[----:B------:R-:W-:-:S04]  /*3420*/  USEL UR7, UR7, URZ, UP0 ;  /* 0x000000ff07077287 */ /* 0x000fc80008000000 */
[----:B------:R-:W-:Y:S01]  /*3430*/  ULEA UR5, UR7, UR6, 0x3 ;  /* 0x0000000607057291 */ /* 0x000fe2000f8e18ff */
[----:B------:R-:W-:-:S04]  /*3440*/  LOP3.LUT R2, R11, UR8, RZ, 0x3c, !PT ;  /* 0x000000080b027c12 */ /* 0x000fc8000f8e3cff */
[----:B--2---:R-:W-:-:S04]  /*3450*/  SHF.L.U32 R3, R2, 0x1f, RZ ;  /* 0x0000001f02037819 */ /* 0x004fc800000006ff */
[----:B------:R-:W2:Y:S02]  /*3460*/  SYNCS.PHASECHK.TRANS64.TRYWAIT P0, [UR5], R3 ;  /* 0x00000003ff0075a7 */ /* 0x000ea40008001105 */
[----:B--2---:R-:W-:Y:S05]  /*3470*/  @!P0 BRA `(.L_x_61) ;  /* 0x0000003000548947 */ /* 0x004fea0003800000 */
.L_x_117:
        /* <DEDUP_REMOVED lines=9> */
.L_x_119:
[----:B------:R-:W-:-:S04]  /*3510*/  UIADD3 UR7, UPT, UPT, UR7, 0x1, URZ ;  /* 0x0000000107077890 */ /* 0x000fc8000fffe0ff */
[----:B------:R-:W-:-:S04]  /*3520*/  UISETP.NE.AND UP0, UPT, UR7, 0x4, UPT ;  /* 0x000000040700788c */ /* 0x000fc8000bf05270 */
[----:B------:R-:W-:Y:S02]  /*3530*/  USEL UR5, URZ, 0x1, UP0 ;  /* 0x00000001ff057887 */ /* 0x000fe40008000000 */
[----:B------:R-:W-:-:S04]  /*3540*/  USEL UR7, UR7, URZ, UP0 ;  /* 0x000000ff07077287 */ /* 0x000fc80008000000 */
[----:B------:R-:W-:Y:S01]  /*3550*/  ULEA UR7, UR7, UR6, 0x3 ;  /* 0x0000000607077291 */ /* 0x000fe2000f8e18ff */
[----:B--2---:R-:W-:-:S04]  /*3560*/  LOP3.LUT R3, R2, UR5, RZ, 0x3c, !PT ;  /* 0x0000000502037c12 */ /* 0x004fc8000f8e3cff */
[----:B------:R-:W-:-:S04]  /*3570*/  SHF.L.U32 R3, R3, 0x1f, RZ ;  /* 0x0000001f03037819 */ /* 0x000fc800000006ff */
[----:B------:R-:W2:Y:S02]  /*3580*/  SYNCS.PHASECHK.TRANS64.TRYWAIT P0, [UR7], R3 ;  /* 0x00000003ff0075a7 */ /* 0x000ea40008001107 */
[----:B--2---:R-:W-:Y:S05]  /*3590*/  @!P0 BRA `(.L_x_63) ;  /* 0x00000030003c8947 */ /* 0x004fea0003800000 */
.L_x_121:
[----:B------:R-:W-:Y:S01]  /*35a0*/  NOP ;  /* 0x0000000000007918 */ /* 0x000fe20000000000 */
[----:B--2---:R-:W2:Y:S01]  /*35b0*/  LDS R0, [UR4+0x14] ;  /* 0x00001404ff007984 */ /* 0x004ea20008000800 */
[----:B------:R-:W-:Y:S01]  /*35c0*/  ULOP3.LUT UR6, UR19, 0xffff, URZ, 0xc0, !UPT ;  /* 0x0000ffff13067892 */ /* 0x000fe2000f8ec0ff */
[----:B------:R-:W-:Y:S01]  /*35d0*/  UMOV UR8, 0xffff ;  /* 0x0000ffff00087882 */ /* 0x000fe20000000000 */
[----:B------:R-:W-:Y:S02]  /*35e0*/  UMOV UR5, 0x1 ;  /* 0x0000000100057882 */ /* 0x000fe40000000000 */
[----:B------:R-:W-:-:S04]  /*35f0*/  USHF.R.U32.HI UR6, URZ, 0x5, UR6 ;  /* 0x00000005ff067899 */ /* 0x000fc80008011606 */
[----:B------:R-:W-:Y:S02]  /*3600*/  USHF.L.U32 UR8, UR8, UR6, URZ ;  /* 0x0000000608087299 */ /* 0x000fe400080006ff */
[----:B------:R-:W-:-:S04]  /*3610*/  USHF.L.U32 UR5, UR5, UR6, URZ ;  /* 0x0000000605057299 */ /* 0x000fc800080006ff */
[----:B--2---:R-:W-:-:S04]  /*3620*/  LOP3.LUT R0, R0, UR8, RZ, 0xc0, !PT ;  /* 0x0000000800007c12 */ /* 0x004fc8000f8ec0ff */
[----:B------:R-:W-:-:S13]  /*3630*/  ISETP.NE.AND P0, PT, R0, UR8, PT ;  /* 0x0000000800007c0c */ /* 0x000fda000bf05270 */
[----:B------:R-:W-:Y:S05]  /*3640*/  @P0 BRA `(.L_x_64) ;  /* 0x0000000000580947 */ /* 0x000fea0003800000 */
[----:B------:R-:W2:Y:S02]  /*3650*/  LDS R0, [UR4+0x18] ;  /* 0x00001804ff007984 */ /* 0x000ea40008000800 */
[----:B--2---:R-:W-:-:S04]  /*3660*/  LOP3.LUT R0, R0, UR5, RZ, 0xc0, !PT ;  /* 0x0000000500007c12 */ /* 0x004fc8000f8ec0ff */
[----:B------:R-:W-:-:S13]  /*3670*/  ISETP.NE.AND P0, PT, R0, UR5, PT ;  /* 0x0000000500007c0c */ /* 0x000fda000bf05270 */
[----:B------:R-:W-:Y:S05]  /*3680*/  @P0 BRA `(.L_x_65) ;  /* 0x00000000003c0947 */ /* 0x000fea0003800000 */
[----:B------:R-:W2:Y:S01]  /*3690*/  S2R R2, SR_LANEID ;  /* 0x0000000000027919 */ /* 0x000ea20000000000 */
[----:B------:R-:W-:Y:S01]  /*36a0*/  ULOP3.LUT UR8, URZ, UR8, URZ, 0x33, !UPT ;  /* 0x00000008ff087292 */ /* 0x000fe2000f8e33ff */
[----:B------:R-:W-:Y:S01]  /*36b0*/  LOP3.LUT R4, RZ, UR5, RZ, 0x33, !PT ;  /* 0x00000005ff047c12 */ /* 0x000fe2000f8e33ff */
[----:B------:R-:W-:Y:S02]  /*36c0*/  VOTEU.ANY UR7, UPT, PT ;  /* 0x0000000000077886 */ /* 0x000fe400038e0100 */
[----:B------:R-:W-:Y:S01]  /*36d0*/  UFLO.U32 UR7, UR7 ;  /* 0x00000007000772bd */ /* 0x000fe200080e0000 */
[----:B------:R-:W3:Y:S01]  /*36e0*/  REDUX UR5, R4 ;  /* 0x00000000040573c4 */ /* 0x000ee20000000000 */
[----:B------:R-:W-:-:S06]  /*36f0*/  IMAD.U32 R0, RZ, RZ, UR8 ;  /* 0x00000008ff007e24 */ /* 0x000fcc000f8e00ff */
[----:B------:R1:W-:Y:S01]  /*3700*/  UTCATOMSWS.AND URZ, UR8 ;  /* 0x0000000800ff79e3 */ /* 0x0003e20008000000 */
[----:B------:R-:W4:Y:S01]  /*3710*/  REDUX UR6, R0 ;  /* 0x00000000000673c4 */ /* 0x000f220000000000 */
[----:B--2---:R-:W-:Y:S01]  /*3720*/  ISETP.EQ.U32.AND P0, PT, R2, UR7, PT ;  /* 0x0000000702007c0c */ /* 0x004fe2000bf02070 */
[----:B---3--:R-:W-:Y:S01]  /*3730*/  IMAD.U32 R2, RZ, RZ, UR5 ;  /* 0x00000005ff027e24 */ /* 0x008fe2000f8e00ff */
[----:B----4-:R-:W-:-:S11]  /*3740*/  MOV R3, UR6 ;  /* 0x0000000600037c02 */ /* 0x010fd60008000f00 */
[----:B------:R1:W-:Y:S04]  /*3750*/  @P0 ATOMS.AND RZ, [UR4+0x14], R3 ;  /* 0x00001403ffff098c */ /* 0x0003e8000a800004 */
[----:B------:R1:W-:Y:S01]  /*3760*/  @P0 ATOMS.AND RZ, [UR4+0x18], R2 ;  /* 0x00001802ffff098c */ /* 0x0003e2000a800004 */
[----:B------:R-:W-:Y:S05]  /*3770*/  BRA `(.L_x_66) ;  /* 0x0000000000147947 */ /* 0x000fea0003800000 */
.L_x_65:
[----:B------:R-:W-:Y:S02]  /*3780*/  MOV R2, 0x37a0 ;  /* 0x000037a000027802 */ /* 0x000fe40000000f00 */
[----:B-1--45:R-:W-:Y:S05]  /*3790*/  CALL.REL.NOINC `($__internal_0_$__cuda_sm10x_tcgen05_guardrail_trap_col_being_dealloced_not_returned_by_alloc) ;  /* 0x0000003000587944 */ /* 0x032fea0003c00000 */
[----:B------:R-:W-:Y:S05]  /*37a0*/  BRA `(.L_x_66) ;  /* 0x0000000000087947 */ /* 0x000fea0003800000 */
.L_x_64:
[----:B------:R-:W-:Y:S02]  /*37b0*/  MOV R2, 0x37d0 ;  /* 0x000037d000027802 */ /* 0x000fe40000000f00 */
[----:B-1--45:R-:W-:Y:S05]  /*37c0*/  CALL.REL.NOINC `($__internal_2_$__cuda_sm10x_tcgen05_guardrail_trap_unallocated_columns_being_dealloced) ;  /* 0x0000003000647944 */ /* 0x032fea0003c00000 */
.L_x_66:
[----:B------:R-:W-:Y:S01]  /*37d0*/  NOP ;  /* 0x0000000000007918 */ /* 0x000fe20000000000 */
[----:B-1----:R-:W-:Y:S05]  /*37e0*/  EXIT ;  /* 0x000000000000794d */ /* 0x002fea0003800000 */
.L_x_48:
[----:B------:R-:W-:-:S09]  /*37f0*/  UISETP.NE.OR UP2, UPT, UR8, 0x3, !UP2 ;  /* 0x000000030800788c */ /* 0x000fd2000d745670 */
[----:B------:R-:W-:Y:S05]  /*3800*/  BRA.U UP2, `(.L_x_67) ;  /* 0x0000000902c87547 */ /* 0x000fea000b800000 */
[----:B------:R-:W1:Y:S01]  /*3810*/  LDCU.64 UR6, c[0x0][0x888] ;  /* 0x00011100ff0677ac */ /* 0x000e620008000a00 */
[----:B------:R-:W2:Y:S01]  /*3820*/  LDC R0, c[0x0][0xb30] ;  /* 0x0002cc00ff007b82 */ /* 0x000ea20000000800 */
[----:B------:R-:W-:Y:S01]  /*3830*/  IMAD.MOV.U32 R30, RZ, RZ, 0x1 ;  /* 0x00000001ff1e7424 */ /* 0x000fe200078e00ff */
[----:B------:R-:W-:Y:S01]  /*3840*/  CS2R R28, SRZ ;  /* 0x00000000001c7805 */ /* 0x000fe2000001ff00 */
[----:B------:R-:W4:Y:S01]  /*3850*/  LDCU.64 UR4, c[0x0][0x890] ;  /* 0x00011200ff0477ac */ /* 0x000f220008000a00 */
[----:B------:R-:W-:Y:S01]  /*3860*/  IMAD.MOV.U32 R25, RZ, RZ, 0x1000 ;  /* 0x00001000ff197424 */ /* 0x000fe200078e00ff */
[----:B------:R-:W-:-:S03]  /*3870*/  UMOV UR8, 0x400 ;  /* 0x0000040000087882 */ /* 0x000fc60000000000 */
[----:B------:R-:W3:Y:S01]  /*3880*/  LDC R19, c[0x0][0x370] ;  /* 0x0000dc00ff137b82 */ /* 0x000ee20000000800 */
[----:B------:R-:W-:-:S07]  /*3890*/  UPLOP3.LUT UP1, UPT, UPT, UPT, UPT, 0x40, 0x4 ;  /* 0x000000000004789c */ /* 0x000fce0003f2e870 */
[----:B------:R-:W3:Y:S01]  /*38a0*/  LDC R2, c[0x0][0xb0c] ;  /* 0x0002c300ff027b82 */ /* 0x000ee20000000800 */
[----:B-1----:R-:W-:Y:S02]  /*38b0*/  UISETP.NE.U32.AND UP2, UPT, UR6, URZ, UPT ;  /* 0x000000ff0600728c */ /* 0x002fe4000bf45070 */
[----:B------:R-:W-:Y:S02]  /*38c0*/  ULEA UR6, UR37, UR8, 0x18 ;  /* 0x0000000825067291 */ /* 0x000fe4000f8ec0ff */
[----:B------:R-:W-:Y:S02]  /*38d0*/  UISETP.NE.AND.EX UP2, UPT, UR7, URZ, UPT, UP2 ;  /* 0x000000ff0700728c */ /* 0x000fe4000bf45320 */
[----:B------:R-:W-:Y:S01]  /*38e0*/  UIADD3 UR7, UPT, UPT, UR6, 0x40, URZ ;  /* 0x0000004006077890 */ /* 0x000fe2000fffe0ff */
[----:B------:R-:W1:Y:S01]  /*38f0*/  LDC R18, c[0x0][0xb20] ;  /* 0x0002c800ff127b82 */ /* 0x000e620000000800 */
[----:B----4-:R-:W-:Y:S01]  /*3900*/  UISETP.NE.U32.AND UP3, UPT, UR4, URZ, UPT ;  /* 0x000000ff0400728c */ /* 0x010fe2000bf65070 */
[----:B--2---:R-:W-:Y:S01]  /*3910*/  ISETP.NE.AND P1, PT, R0, 0x1, PT ;  /* 0x000000010000780c */ /* 0x004fe20003f25270 */
[----:B------:R-:W-:-:S02]  /*3920*/  UPRMT UR37, UR37, 0x654, UR7 ;  /* 0x0000065425257896 */ /* 0x000fc40008000007 */
[----:B------:R-:W-:-:S03]  /*3930*/  UISETP.NE.AND.EX UP3, UPT, UR5, URZ, UPT, UP3 ;  /* 0x000000ff0500728c */ /* 0x000fc6000bf65330 */
[----:B------:R-:W2:Y:S08]  /*3940*/  LDC.64 R32, c[0x0][0x348] ;  /* 0x0000d200ff207b82 */ /* 0x000eb00000000a00 */
[----:B------:R-:W4:Y:S08]  /*3950*/  LDC.64 R16, c[0x0][0xb10] ;  /* 0x0002c400ff107b82 */ /* 0x000f300000000a00 */
[----:B------:R-:W1:Y:S08]  /*3960*/  LDC.64 R6, c[0x0][0xb18] ;  /* 0x0002c600ff067b82 */ /* 0x000e700000000a00 */
[----:B------:R-:W1:Y:S08]  /*3970*/  LDC.64 R4, c[0x0][0xb28] ;  /* 0x0002ca00ff047b82 */ /* 0x000e700000000a00 */
[----:B---3--:R-:W1:Y:S02]  /*3980*/  LDC R24, c[0x0][0x374] ;  /* 0x0000dd00ff187b82 */ /* 0x008e640000000800 */
.L_x_75:
[C---:B------:R-:W-:Y:S02]  /*3990*/  LEA R0, R29.reuse, UR6, 0x3 ;  /* 0x000000061d007c11 */ /* 0x040fe4000f8e18ff */
[----:B------:R-:W-:Y:S02]  /*39a0*/  SHF.L.U32 R3, R28, 0x1f, RZ ;  /* 0x0000001f1c037819 */ /* 0x000fe400000006ff */
[----:B------:R-:W-:Y:S02]  /*39b0*/  LEA R20, R29, UR6, 0x4 ;  /* 0x000000061d147c11 */ /* 0x000fe4000f8e20ff */
[----:B---3--:R-:W3:Y:S02]  /*39c0*/  SYNCS.PHASECHK.TRANS64.TRYWAIT P0, [R0+URZ+0x60], R3 ;  /* 0x00006003000075a7 */ /* 0x008ee400080011ff */
[----:B---3--:R-:W-:Y:S05]  /*39d0*/  @!P0 BRA `(.L_x_68) ;  /* 0x0000002c00448947 */ /* 0x008fea0003800000 */
.L_x_122:
[----:B------:R-:W-:Y:S01]  /*39e0*/  ISETP.GE.AND P0, PT, R40, 0x1, PT ;  /* 0x000000012800780c */ /* 0x000fe20003f06270 */
[----:B------:R-:W1:Y:S01]  /*39f0*/  LDS.128 R20, [R20+0xf0] ;  /* 0x0000f00014147984 */ /* 0x000e620000000c00 */
[----:B------:R-:W-:Y:S01]  /*3a00*/  ISETP.NE.U32.AND P4, PT, RZ, UR4, PT ;  /* 0x00000004ff007c0c */ /* 0x000fe2000bf85070 */
[----:B---3--:R-:W-:Y:S01]  /*3a10*/  VIADD R0, R0, 0x70 ;  /* 0x0000007000007836 */ /* 0x008fe20000000000 */
[----:B------:R-:W-:Y:S02]  /*3a20*/  SHF.L.U32 R26, R30, 0x1f, RZ ;  /* 0x0000001f1e1a7819 */ /* 0x000fe400000006ff */
[----:B------:R-:W-:Y:S02]  /*3a30*/  ISETP.NE.AND.EX P4, PT, RZ, UR5, PT, P4 ;  /* 0x00000005ff007c0c */ /* 0x000fe4000bf85340 */
[----:B------:R-:W-:Y:S01]  /*3a40*/  PRMT R0, RZ, 0x654, R0 ;  /* 0x00000654ff007816 */ /* 0x000fe20000000000 */
[----:B------:R-:W-:Y:S01]  /*3a50*/  @!PT LDS RZ, [RZ] ;  /* 0x00000000fffff984 */ /* 0x000fe20000000800 */
[----:B------:R-:W-:Y:S01]  /*3a60*/  @!PT LDS RZ, [RZ] ;  /* 0x00000000fffff984 */ /* 0x000fe20000000800 */
[----:B------:R-:W-:Y:S01]  /*3a70*/  @!PT LDS RZ, [RZ] ;  /* 0x00000000fffff984 */ /* 0x000fe20000000800 */
[----:B------:R-:W-:Y:S01]  /*3a80*/  @!PT LDS RZ, [RZ] ;  /* 0x00000000fffff984 */ /* 0x000fe20000000800 */
[----:B------:R3:W-:Y:S06]  /*3a90*/  MEMBAR.ALL.CTA ;  /* 0x0000000000007992 */ /* 0x0007ec0000008000 */
[----:B---3--:R-:W3:Y:S02]  /*3aa0*/  FENCE.VIEW.ASYNC.S ;  /* 0x00000000000073c6 */ /* 0x008ee40000000000 */
[----:B---3--:R3:W-:Y:S01]  /*3ab0*/  SYNCS.ARRIVE.TRANS64.RED.A1T0 RZ, [R0+URZ], RZ ;  /* 0x000000ff00ff79a7 */ /* 0x0087e200081004ff */
[----:B-1----:R-:W-:Y:S11]  /*3ac0*/  LOP3.LUT P3, RZ, R22, 0x1, RZ, 0xc0, !PT ;  /* 0x0000000116ff7812 */ /* 0x002ff6000786c0ff */
[----:B------:R-:W-:Y:S02]  /*3ad0*/  @!UPT UIADD3 URZ, UPT, UPT, URZ, URZ, URZ ;  /* 0x000000fffffff290 */ /* 0x000fe4000fffe0ff */
[----:B------:R-:W-:Y:S02]  /*3ae0*/  @P3 MOV R13, R20 ;  /* 0x00000014000d3202 */ /* 0x000fe40000000f00 */
[----:B------:R-:W-:Y:S01]  /*3af0*/  @P3 LOP3.LUT R8, R21, 0xffff, RZ, 0xc0, !PT ;  /* 0x0000ffff15083812 */ /* 0x000fe200078ec0ff */
[----:B---3--:R-:W-:Y:S06]  /*3b00*/  @!P0 BRA `(.L_x_69) ;  /* 0x0000000000a48947 */ /* 0x008fec0003800000 */
[----:B------:R-:W-:Y:S01]  /*3b10*/  IMAD.HI.U32 R31, R24, R7, RZ ;  /* 0x00000007181f7227 */ /* 0x000fe200078e00ff */
[----:B------:R-:W-:Y:S02]  /*3b20*/  ISETP.NE.AND P0, PT, R6, 0x1, PT ;  /* 0x000000010600780c */ /* 0x000fe40003f05270 */
[----:B------:R-:W-:Y:S01]  /*3b30*/  ISETP.NE.AND P2, PT, R40, 0x1, PT ;  /* 0x000000012800780c */ /* 0x000fe20003f45270 */
[----:B----4-:R-:W-:Y:S01]  /*3b40*/  IMAD.HI.U32 R34, R19, R16, RZ ;  /* 0x0000001013227227 */ /* 0x010fe200078e00ff */
[----:B------:R-:W-:Y:S02]  /*3b50*/  SHF.R.U32.HI R31, RZ, R18, R31 ;  /* 0x00000012ff1f7219 */ /* 0x000fe4000001161f */
[----:B------:R-:W-:Y:S01]  /*3b60*/  ISETP.NE.AND P5, PT, R2, 0x1, PT ;  /* 0x000000010200780c */ /* 0x000fe20003fa5270 */
[----:B------:R-:W-:Y:S01]  /*3b70*/  IMAD.HI.U32 R36, R13, R16, RZ ;  /* 0x000000100d247227 */ /* 0x000fe200078e00ff */
[----:B------:R-:W-:Y:S02]  /*3b80*/  SHF.R.U32.HI R34, RZ, R17, R34 ;  /* 0x00000011ff227219 */ /* 0x000fe40000011622 */
[----:B------:R-:W-:Y:S01]  /*3b90*/  SEL R3, R24, R31, !P0 ;  /* 0x0000001f18037207 */ /* 0x000fe20004000000 */
[C---:B------:R-:W-:Y:S01]  /*3ba0*/  IMAD.HI.U32 R31, R8.reuse, R7, RZ ;  /* 0x00000007081f7227 */ /* 0x040fe200078e00ff */
[----:B------:R-:W-:Y:S02]  /*3bb0*/  SEL R11, R19, R34, !P5 ;  /* 0x00000022130b7207 */ /* 0x000fe40006800000 */
[----:B------:R-:W-:Y:S01]  /*3bc0*/  SHF.R.U32.HI R36, RZ, R17, R36 ;  /* 0x00000011ff247219 */ /* 0x000fe20000011624 */
[----:B------:R-:W-:Y:S01]  /*3bd0*/  IMAD.HI.U32 R38, R3, R4, RZ ;  /* 0x0000000403267227 */ /* 0x000fe200078e00ff */
[----:B------:R-:W-:Y:S03]  /*3be0*/  SHF.R.U32.HI R31, RZ, R18, R31 ;  /* 0x00000012ff1f7219 */ /* 0x000fe6000001161f */
[----:B------:R-:W-:Y:S01]  /*3bf0*/  IMAD.HI.U32 R34, R11, R4, RZ ;  /* 0x000000040b227227 */ /* 0x000fe200078e00ff */
[----:B------:R-:W-:Y:S02]  /*3c00*/  @P2 SHF.R.U32.HI R3, RZ, R5, R38 ;  /* 0x00000005ff032219 */ /* 0x000fe40000011626 */
[----:B------:R-:W-:Y:S02]  /*3c10*/  SEL R9, R8, R31, !P0 ;  /* 0x0000001f08097207 */ /* 0x000fe40004000000 */
[----:B------:R-:W-:Y:S01]  /*3c20*/  @P2 SHF.R.U32.HI R11, RZ, R5, R34 ;  /* 0x00000005ff0b2219 */ /* 0x000fe20000011622 */
[C---:B------:R-:W-:Y:S01]  /*3c30*/  IMAD R10, R40.reuse, R3, RZ ;  /* 0x00000003280a7224 */ /* 0x040fe200078e02ff */
[----:B------:R-:W-:Y:S01]  /*3c40*/  SEL R3, R13, R36, !P5 ;  /* 0x000000240d037207 */ /* 0x000fe20006800000 */
[C---:B------:R-:W-:Y:S03]  /*3c50*/  IMAD.HI.U32 R14, R9.reuse, R4, RZ ;  /* 0x00000004090e7227 */ /* 0x040fe600078e00ff */
[----:B------:R-:W-:Y:S01]  /*3c60*/  ISETP.GE.AND P0, PT, R9, R10, PT ;  /* 0x0000000a0900720c */ /* 0x000fe20003f06270 */
[C---:B------:R-:W-:Y:S01]  /*3c70*/  IMAD R12, R40.reuse, R11, RZ ;  /* 0x0000000b280c7224 */ /* 0x040fe200078e02ff */
[-C--:B------:R-:W-:Y:S04]  /*3c80*/  SHF.R.U32.HI R14, RZ, R5.reuse, R14 ;  /* 0x00000005ff0e7219 */ /* 0x080fe8000001160e */
[----:B------:R-:W-:Y:S02]  /*3c90*/  ISETP.GE.OR P0, PT, R3, R12, P0 ;  /* 0x0000000c0300720c */ /* 0x000fe40000706670 */
[----:B------:R-:W-:Y:S05]  /*3ca0*/  SEL R15, R9, R14, !P2 ;  /* 0x0000000e090f7207 */ /* 0x000fea0005000000 */
[----:B------:R-:W-:Y:S04]  /*3cb0*/  IMAD.MOV R14, RZ, RZ, -R15 ;  /* 0x000000ffff0e7224 */ /* 0x000fe800078e0a0f */
[----:B------:R-:W-:Y:S02]  /*3cc0*/  IMAD R14, R40, R14, R9 ;  /* 0x0000000e280e7224 */ /* 0x000fe400078e0209 */
[C---:B------:R-:W-:Y:S05]  /*3cd0*/  @!P0 IMAD.HI.U32 R10, R3.reuse, R4, RZ ;  /* 0x00000004030a8227 */ /* 0x040fea00078e00ff */
[----:B------:R-:W-:Y:S04]  /*3ce0*/  @!P0 SHF.R.U32.HI R10, RZ, R5, R10 ;  /* 0x00000005ff0a8219 */ /* 0x000fe8000001160a */
[----:B------:R-:W-:Y:S01]  /*3cf0*/  @!P0 SEL R0, R3, R10, !P2 ;  /* 0x0000000a03008207 */ /* 0x000fe20005000000 */
[----:B------:R-:W-:Y:S03]  /*3d00*/  IMAD.MOV R10, RZ, RZ, -R3 ;  /* 0x000000ffff0a7224 */ /* 0x000fe600078e0a03 */
[----:B------:R-:W-:Y:S01]  /*3d10*/  @!P0 IADD3 R15, PT, PT, R15, -R0, RZ ;  /* 0x800000000f0f8210 */ /* 0x000fe20007ffe0ff */
[----:B------:R-:W-:Y:S01]  /*3d20*/  @!P0 IMAD R0, R11, R14, R0 ;  /* 0x0000000e0b008224 */ /* 0x000fe200078e0200 */
[----:B------:R-:W-:Y:S01]  /*3d30*/  IADD3 R11, PT, PT, -R9, RZ, RZ ;  /* 0x000000ff090b7210 */ /* 0x000fe20007ffe1ff */
[----:B------:R-:W-:Y:S02]  /*3d40*/  IMAD R13, R2, R10, R13 ;  /* 0x0000000a020d7224 */ /* 0x000fe400078e020d */
[----:B------:R-:W-:Y:S02]  /*3d50*/  @!P0 IMAD R9, R15, R40, R3 ;  /* 0x000000280f098224 */ /* 0x000fe400078e0203 */
[----:B------:R-:W-:Y:S02]  /*3d60*/  @!P0 IMAD.MOV.U32 R3, RZ, RZ, R0 ;  /* 0x000000ffff038224 */ /* 0x000fe400078e0000 */
[----:B------:R-:W-:Y:S02]  /*3d70*/  IMAD R8, R6, R11, R8 ;  /* 0x0000000b06087224 */ /* 0x000fe400078e0208 */
[----:B------:R-:W-:Y:S02]  /*3d80*/  IMAD R13, R3, R2, R13 ;  /* 0x00000002030d7224 */ /* 0x000fe400078e020d */
[----:B------:R-:W-:Y:S02]  /*3d90*/  IMAD R8, R9, R6, R8 ;  /* 0x0000000609087224 */ /* 0x000fe400078e0208 */
.L_x_69:
[----:B------:R-:W-:Y:S05]  /*3da0*/  BRA.U UP1, `(.L_x_70) ;  /* 0x0000000101107547 */ /* 0x000fea000b800000 */
[----:B------:R-:W-:Y:S04]  /*3db0*/  MOV R0, UR13 ;  /* 0x0000000d00007c02 */ /* 0x000fe80008000f00 */
[----:B------:R-:W-:Y:S04]  /*3dc0*/  SHF.L.U32 R3, R0, 0x1f, RZ ;  /* 0x0000001f00037819 */ /* 0x000fe800000006ff */
[----:B------:R-:W1:Y:S02]  /*3dd0*/  SYNCS.PHASECHK.TRANS64.TRYWAIT P0, [UR6+0x58], R3 ;  /* 0x00005803ff0075a7 */ /* 0x000e640008001106 */
[----:B-1----:R-:W-:Y:S05]  /*3de0*/  @!P0 BRA `(.L_x_71) ;  /* 0x0000002800548947 */ /* 0x002fea0003800000 */
.L_x_70:
[----:B------:R-:W-:Y:S05]  /*3df0*/  BRA.U !UP3, `(.L_x_72) ;  /* 0x000000010b347547 */ /* 0x000fea000b800000 */
[----:B------:R-:W-:Y:S01]  /*3e00*/  UPLOP3.LUT UP0, UPT, UPT, UPT, UP2, 0x80, 0x8 ;  /* 0x000000000008789c */ /* 0x000fe20003f0f020 */
[----:B-1----:R-:W-:Y:S02]  /*3e10*/  HFMA2 R0, -RZ, RZ, 0, 5.9604644775390625e-08 ;  /* 0x00000001ff007431 */ /* 0x002fe400000001ff */
[----:B------:R-:W-:Y:S03]  /*3e20*/  IMAD.MOV.U32 R98, RZ, RZ, 0x1 ;  /* 0x00000001ff627424 */ /* 0x000fe600078e00ff */
[----:B------:R-:W-:Y:S05]  /*3e30*/  PLOP3.LUT P0, PT, PT, PT, UP0, 0x80, 0x8 ;  /* 0x000000000008781c */ /* 0x000fea0003f0f008 */
[----:B------:R-:W1:Y:S01]  /*3e40*/  @UP0 LDCU.64 UR8, c[0x0][0x888] ;  /* 0x00011100ff0807ac */ /* 0x000e620008000a00 */
[----:B------:R-:W-:Y:S07]  /*3e50*/  @UP0 UIMAD UR7, UR36, UR4, URZ ;  /* 0x00000004240702a4 */ /* 0x000fee000f8e02ff */
[----:B------:R-:W-:Y:S01]  /*3e60*/  @!P0 PRMT R98, R0, 0x7610, R98 ;  /* 0x0000761000628816 */ /* 0x000fe20000000062 */
[----:B-1----:R-:W-:Y:S03]  /*3e70*/  @UP0 UIMAD.WIDE UR8, UR7, 0x4, UR8 ;  /* 0x00000004070808a5 */ /* 0x002fe6000f8e0208 */
[----:B------:R-:W1:Y:S03]  /*3e80*/  @!UP0 LDCU UR7, c[0x0][0x880] ;  /* 0x00011000ff0787ac */ /* 0x000e660008000800 */
[----:B------:R-:W-:Y:S01]  /*3e90*/  IMAD.U32 R10, RZ, RZ, UR8 ;  /* 0x00000008ff0a7e24 */ /* 0x000fe2000f8e00ff */
[----:B------:R-:W-:Y:S05]  /*3ea0*/  MOV R11, UR9 ;  /* 0x00000009000b7c02 */ /* 0x000fea0008000f00 */
[----:B-----5:R3:W5:Y:S02]  /*3eb0*/  @P0 LDG.E R48, desc[UR40][R10.64] ;  /* 0x000000280a300981 */ /* 0x020764000c1e1900 */
[----:B-1-3--:R-:W-:Y:S07]  /*3ec0*/  @!P0 IMAD.U32 R48, RZ, RZ, UR7 ;  /* 0x00000007ff308e24 */ /* 0x00afee000f8e00ff */
.L_x_72:
[----:B-----5:R-:W-:Y:S01]  /*3ed0*/  @!P4 ISETP.EQ.AND P5, PT, R48, RZ, PT ;  /* 0x000000ff3000c20c */ /* 0x020fe20003fa2270 */
[----:B------:R-:W-:Y:S01]  /*3ee0*/  @!UPT UIADD3 URZ, UPT, UPT, URZ, URZ, URZ ;  /* 0x000000fffffff290 */ /* 0x000fe2000fffe0ff */
[----:B------:R-:W-:Y:S11]  /*3ef0*/  @!P4 BRA `(.L_x_73) ;  /* 0x000000000014c947 */ /* 0x000ff60003800000 */
[----:B------:R-:W-:Y:S02]  /*3f00*/  LOP3.LUT P0, RZ, R98, 0xff, RZ, 0xc0, !PT ;  /* 0x000000ff62ff7812 */ /* 0x000fe4000780c0ff */
[----:B------:R-:W-:Y:S04]  /*3f10*/  PLOP3.LUT P5, PT, PT, PT, UP0, 0x80, 0x8 ;  /* 0x000000000008781c */ /* 0x000fe80003faf008 */
[----:B------:R-:W-:Y:S07]  /*3f20*/  PLOP3.LUT P5, PT, P5, PT, PT, 0x8, 0x80 ;  /* 0x000000000080781c */ /* 0x000fee0002fae170 */
[----:B------:R-:W-:Y:S11]  /*3f30*/  @P0 ISETP.EQ.AND P5, PT, R48, RZ, PT ;  /* 0x000000ff3000020c */ /* 0x000ff60003fa2270 */
[----:B------:R-:W-:Y:S02]  /*3f40*/  @!UPT UIADD3 URZ, UPT, UPT, URZ, URZ, URZ ;  /* 0x000000fffffff290 */ /* 0x000fe4000fffe0ff */
.L_x_73:
[----:B------:R-:W3:Y:S01]  /*3f50*/  SYNCS.PHASECHK.TRANS64.TRYWAIT P4, [UR6+0x48], R26 ;  /* 0x0000481aff0075a7 */ /* 0x000ee20008081106 */
[----:B------:R-:W-:Y:S01]  /*3f60*/  @P3 SHF.R.U32.HI R27, RZ, 0x10, R21 ;  /* 0x00000010ff1b3819 */ /* 0x000fe20000011615 */
[----:B------:R-:W-:Y:S01]  /*3f70*/  VIADD R29, R29, 0x1 ;  /* 0x000000011d1d7836 */ /* 0x000fe20000000000 */
[----:B------:R-:W5:Y:S08]  /*3f80*/  LDC.64 R14, c[0x0][0xb10] ;  /* 0x0002c400ff0e7b82 */ /* 0x000f700000000a00 */
[----:B------:R-:W2:Y:S08]  /*3f90*/  LDC.64 R10, c[0x0][0xb18] ;  /* 0x0002c600ff0a7b82 */ /* 0x000eb00000000a00 */
[----:B-1----:R-:W1:Y:S08]  /*3fa0*/  @!P1 LDC R0, c[0x0][0xb20] ;  /* 0x0002c800ff009b82 */ /* 0x002e700000000800 */
[----:B------:R-:W4:Y:S01]  /*3fb0*/  @!P1 LDC R3, c[0x0][0xb0c] ;  /* 0x0002c300ff039b82 */ /* 0x000f220000000800 */
[----:B-----5:R-:W-:Y:S05]  /*3fc0*/  @!P1 IMAD.HI.U32 R14, R13, R14, RZ ;  /* 0x0000000e0d0e9227 */ /* 0x020fea00078e00ff */
[----:B------:R-:W-:Y:S01]  /*3fd0*/  @!P1 SHF.R.U32.HI R14, RZ, R15, R14 ;  /* 0x0000000fff0e9219 */ /* 0x000fe2000001160e */
[----:B--2---:R-:W-:Y:S01]  /*3fe0*/  @!P1 IMAD.HI.U32 R11, R8, R11, RZ ;  /* 0x0000000b080b9227 */ /* 0x004fe200078e00ff */
[----:B------:R-:W-:Y:S04]  /*3ff0*/  @!P1 ISETP.NE.AND P0, PT, R10, 0x1, PT ;  /* 0x000000010a00980c */ /* 0x000fe80003f05270 */
[----:B-1----:R-:W-:Y:S02]  /*4000*/  @!P1 SHF.R.U32.HI R9, RZ, R0, R11 ;  /* 0x00000000ff099219 */ /* 0x002fe4000001160b */
[----:B----4-:R-:W-:Y:S02]  /*4010*/  @!P1 ISETP.NE.AND P2, PT, R3, 0x1, PT ;  /* 0x000000010300980c */ /* 0x010fe40003f45270 */
[----:B------:R-:W-:Y:S02]  /*4020*/  @!P1 SEL R9, R8, R9, !P0 ;  /* 0x0000000908099207 */ /* 0x000fe40004000000 */
[----:B------:R-:W-:Y:S02]  /*4030*/  ELECT P0, URZ, PT ;  /* 0x0000000000ff782f */ /* 0x000fe40003800000 */
[----:B------:R-:W-:Y:S05]  /*4040*/  @!P1 SEL R14, R13, R14, !P2 ;  /* 0x0000000e0d0e9207 */ /* 0x000fea0005000000 */
[----:B------:R-:W-:Y:S02]  /*4050*/  @!P1 IMAD.IADD R0, R9, 0x1, -R14 ;  /* 0x0000000109009824 */ /* 0x000fe400078e0a0e */
[----:B------:R-:W-:Y:S02]  /*4060*/  @!P1 IMAD.IADD R9, R14, 0x1, -R9 ;  /* 0x000000010e099824 */ /* 0x000fe400078e0a09 */
[----:B------:R-:W-:Y:S02]  /*4070*/  @!P1 IMAD R13, R0, R3, R13 ;  /* 0x00000003000d9224 */ /* 0x000fe400078e020d */
[----:B------:R-:W-:Y:S01]  /*4080*/  @!P1 IMAD R8, R9, R10, R8 ;  /* 0x0000000a09089224 */ /* 0x000fe200078e0208 */
[----:B---3--:R-:W-:Y:S06]  /*4090*/  @!P4 BRA `(.L_x_74) ;  /* 0x0000002400c0c947 */ /* 0x008fec0003800000 */
.L_x_125:
[----:B------:R-:W-:Y:S01]  /*40a0*/  PLOP3.LUT P5, PT, P5, P0, PT, 0xf2, 0x2f ;  /* 0x00000000002f781c */ /* 0x000fe20002fa1e72 */
[----:B------:R-:W-:Y:S01]  /*40b0*/  UMOV UR14, 0x0 ;  /* 0x00000000000e7882 */ /* 0x000fe20000000000 */
[----:B------:R-:W-:Y:S01]  /*40c0*/  LOP3.LUT R30, R30, 0x1, RZ, 0x3c, !PT ;  /* 0x000000011e1e7812 */ /* 0x000fe200078e3cff */
[----:B------:R-:W-:Y:S01]  /*40d0*/  UMOV UR15, 0x10000000 ;  /* 0x10000000000f7882 */ /* 0x000fe20000000000 */
[----:B------:R-:W-:Y:S01]  /*40e0*/  UMOV UR12, UR36 ;  /* 0x00000024000c7c82 */ /* 0x000fe20008000000 */
[----:B------:R-:W-:Y:S08]  /*40f0*/  @P3 R2UR UR36, R27 ;  /* 0x000000001b2432ca */ /* 0x000ff000000e0000 */
[----:B-1----:R-:W-:Y:S01]  /*4100*/  @!P5 IADD3 R3, P0, PT, R32, 0x580, RZ ;  /* 0x000005802003d810 */ /* 0x002fe20007f1e0ff */
[----:B------:R-:W-:Y:S01]  /*4110*/  @!P5 IMAD.SHL.U32 R97, R97, 0x40, RZ ;  /* 0x000000406161d824 */ /* 0x000fe200078e00ff */
[----:B------:R-:W-:Y:S01]  /*4120*/  VOTEU.ALL UP1, P5 ;  /* 0x0000000000ff7886 */ /* 0x000fe20002820000 */
[----:B------:R-:W-:Y:S01]  /*4130*/  @!P5 IMAD.SHL.U32 R99, R99, 0x40, RZ ;  /* 0x000000406363d824 */ /* 0x000fe200078e00ff */
[----:B------:R-:W-:Y:S01]  /*4140*/  @!P5 R2UR UR8, R3 ;  /* 0x000000000308d2ca */ /* 0x000fe200000e0000 */
[----:B------:R-:W-:Y:S01]  /*4150*/  @!P5 IMAD.X R0, RZ, RZ, R33, P0 ;  /* 0x000000ffff00d224 */ /* 0x000fe200000e0621 */
[----:B------:R-:W-:Y:S01]  /*4160*/  @!P5 R2UR UR10, R97 ;  /* 0x00000000610ad2ca */ /* 0x000fe200000e0000 */
[----:B------:R-:W-:Y:S01]  /*4170*/  @!UP1 UIADD3 UR9, UPT, UPT, UR6, 0x40, URZ ;  /* 0x0000004006099890 */ /* 0x000fe2000fffe0ff */
[----:B------:R-:W-:Y:S01]  /*4180*/  @!P5 R2UR UR11, R99 ;  /* 0x00000000630bd2ca */ /* 0x000fe200000e0000 */
[----:B------:R-:W-:Y:S01]  /*4190*/  IMAD.IADD R97, R8, 0x1, R81 ;  /* 0x0000000108617824 */ /* 0x000fe200078e0251 */
[----:B------:R-:W-:Y:S01]  /*41a0*/  @!P5 R2UR UR7, R0 ;  /* 0x000000000007d2ca */ /* 0x000fe200000e0000 */
[----:B------:R-:W-:Y:S01]  /*41b0*/  IMAD.IADD R99, R13, 0x1, R96 ;  /* 0x000000010d637824 */ /* 0x000fe200078e0260 */
[C---:B------:R-:W-:Y:S04]  /*41c0*/  ISETP.NE.AND P0, PT, R29.reuse, 0x2, PT ;  /* 0x000000021d00780c */ /* 0x040fe80003f05270 */
[----:B------:R-:W-:Y:S01]  /*41d0*/  SEL R3, RZ, 0x1, P0 ;  /* 0x00000001ff037807 */ /* 0x000fe20000000000 */
[----:B------:R-:W-:Y:S01]  /*41e0*/  IMAD.U32 R10, RZ, RZ, UR8 ;  /* 0x00000008ff0a7e24 */ /* 0x000fe2000f8e00ff */
[----:B------:R-:W-:Y:S01]  /*41f0*/  @!UP1 UIADD3 UR8, UPT, UPT, UR6, 0x200, URZ ;  /* 0x0000020006089890 */ /* 0x000fe2000fffe0ff */
[----:B------:R-:W-:Y:S01]  /*4200*/  SEL R29, R29, RZ, P0 ;  /* 0x000000ff1d1d7207 */ /* 0x000fe20000000000 */
[----:B------:R-:W-:Y:S01]  /*4210*/  VOTEU.ALL UP1, P5 ;  /* 0x0000000000ff7886 */ /* 0x000fe20002820000 */
[----:B------:R-:W-:Y:S02]  /*4220*/  LOP3.LUT R28, R28, R3, RZ, 0x3c, !PT ;  /* 0x000000031c1c7212 */ /* 0x000fe400078e3cff */
[----:B------:R-:W-:Y:S01]  /*4230*/  IMAD.U32 R11, RZ, RZ, UR7 ;  /* 0x00000007ff0b7e24 */ /* 0x000fe2000f8e00ff */
[----:B------:R-:W-:Y:S04]  /*4240*/  @!P5 R2UR UR16, R10 ;  /* 0x000000000a10d2ca */ /* 0x000fe800000e0000 */
[----:B------:R-:W-:Y:S11]  /*4250*/  @!P5 R2UR UR17, R11 ;  /* 0x000000000b11d2ca */ /* 0x000ff600000e0000 */
[----:B------:R-:W-:Y:S02]  /*4260*/  @!UPT UIADD3 URZ, UPT, UPT, URZ, URZ, URZ ;  /* 0x000000fffffff290 */ /* 0x000fe4000fffe0ff */
[----:B------:R3:W-:Y:S01]  /*4270*/  @!UP1 UTMALDG.3D [UR8], [UR16], desc[UR14] ;  /* 0x00000e08100095b4 */ /* 0x0007e20008011000 */
[----:B------:R3:W-:Y:S01]  /*4280*/  @!P5 SYNCS.ARRIVE.TRANS64.RED.A0TR RZ, [UR6+0x40], R25 ;  /* 0x00004019ffffd9a7 */ /* 0x0007e20008300406 */
[----:B------:R-:W-:Y:S01]  /*4290*/  UPLOP3.LUT UP1, UPT, UPT, UPT, UPT, 0x80, 0x8 ;  /* 0x000000000008789c */ /* 0x000fe20003f2f070 */
[----:B------:R-:W-:Y:S01]  /*42a0*/  SYNCS.ARRIVE.TRANS64.RED.A1T0 RZ, [UR37], RZ ;  /* 0x000000ffffff79a7 */ /* 0x000fe20008100425 */
[----:B------:R-:W-:Y:S09]  /*42b0*/  @P3 BRA `(.L_x_75) ;  /* 0xfffffff400b43947 */ /* 0x000ff2000383ffff */
[----:B------:R-:W-:Y:S07]  /*42c0*/  MOV R0, UR6 ;  /* 0x0000000600007c02 */ /* 0x000fee0008000f00 */
.L_x_76:
[----:B-1----:R-:W-:-:S04]  /*42d0*/  SHF.L.U32 R3, R30, 0x1f, RZ ;  /* 0x0000001f1e037819 */ /* 0x002fc800000006ff */
[----:B------:R1:W2:Y:S03]  /*42e0*/  SYNCS.PHASECHK.TRANS64.TRYWAIT P0, [R0+URZ+0x48], R3 ;  /* 0x00004803000075a7 */ /* 0x0002a600080011ff */
[----:B--2---:R-:W-:Y:S05]  /*42f0*/  @!P0 NANOSLEEP.SYNCS 0x989680 ;  /* 0x009896800000895d */ /* 0x004fea0003900000 */
[----:B------:R-:W2:Y:S02]  /*4300*/  @!P0 SYNCS.PHASECHK.TRANS64 P0, [R0+URZ+0x48], R3 ;  /* 0x00004803000085a7 */ /* 0x000ea400080010ff */
[----:B--23--:R-:W-:Y:S05]  /*4310*/  @P0 EXIT ;  /* 0x000000000000094d */ /* 0x00cfea0003800000 */
[----:B------:R-:W-:Y:S05]  /*4320*/  BRA `(.L_x_76) ;  /* 0xfffffffc00e87947 */ /* 0x000fea000383ffff */
.L_x_67:
[----:B------:R-:W-:-:S06]  /*4330*/  UISETP.GE.AND UP1, UPT, UR8, 0x4, UPT ;  /* 0x000000040800788c */ /* 0x000fcc000bf26270 */
[----:B------:R-:W-:-:S13]  /*4340*/  PLOP3.LUT P0, PT, PT, PT, UP1, 0x80, 0x8 ;  /* 0x000000000008781c */ /* 0x000fda0003f0f018 */
[----:B------:R-:W-:Y:S05]  /*4350*/  @!P0 EXIT ;  /* 0x000000000000894d */ /* 0x000fea0003800000 */
[----:B------:R-:W-:Y:S01]  /*4360*/  BAR.SYNC.DEFER_BLOCKING 0x6, 0xa0 ;  /* 0x0182800000007b1d */ /* 0x000fe20000010000 */
[C---:B------:R-:W-:Y:S02]  /*4370*/  IMAD.SHL.U32 R5, R103.reuse, 0x40, RZ ;  /* 0x0000004067057824 */ /* 0x040fe400078e00ff */
[----:B------:R-:W-:Y:S02]  /*4380*/  HFMA2 R113, -RZ, RZ, 0, 0 ;  /* 0x00000000ff717431 */ /* 0x000fe400000001ff */
[C---:B------:R-:W-:Y:S01]  /*4390*/  IMAD.SHL.U32 R0, R103.reuse, 0x20, RZ ;  /* 0x0000002067007824 */ /* 0x040fe200078e00ff */
[----:B------:R-:W-:Y:S01]  /*43a0*/  CS2R R108, SRZ ;  /* 0x00000000006c7805 */ /* 0x000fe2000001ff00 */
[----:B------:R-:W-:Y:S01]  /*43b0*/  IMAD.SHL.U32 R105, R103, 0x8, RZ ;  /* 0x0000000867697824 */ /* 0x000fe200078e00ff */
[----:B------:R-:W-:Y:S01]  /*43c0*/  UMOV UR43, 0x400 ;  /* 0x00000400002b7882 */ /* 0x000fe20000000000 */
[----:B------:R-:W-:Y:S01]  /*43d0*/  LOP3.LUT R2, R5, 0x180, RZ, 0xc0, !PT ;  /* 0x0000018005027812 */ /* 0x000fe200078ec0ff */
[----:B------:R-:W-:Y:S01]  /*43e0*/  ULEA UR43, UR37, UR43, 0x18 ;  /* 0x0000002b252b7291 */ /* 0x000fe2000f8ec0ff */
[----:B------:R-:W1:Y:S01]  /*43f0*/  LDC R101, c[0x0][0x370] ;  /* 0x0000dc00ff657b82 */ /* 0x000e620000000800 */
[----:B------:R-:W-:Y:S01]  /*4400*/  LOP3.LUT R0, R0, 0xc00, RZ, 0xc0, !PT ;  /* 0x00000c0000007812 */ /* 0x000fe200078ec0ff */
[C---:B------:R-:W-:Y:S01]  /*4410*/  IMAD.U32 R46, R103.reuse, 0x10000, RZ ;  /* 0x00010000672e7824 */ /* 0x040fe200078e00ff */
[----:B------:R-:W-:Y:S01]  /*4420*/  LOP3.LUT R105, R2, 0x30, R105, 0xf8, !PT ;  /* 0x0000003002697812 */ /* 0x000fe200078ef869 */
[C---:B------:R-:W-:Y:S01]  /*4430*/  IMAD.SHL.U32 R2, R103.reuse, 0x2, RZ ;  /* 0x0000000267027824 */ /* 0x040fe200078e00ff */
[--C-:B------:R-:W-:Y:S01]  /*4440*/  LOP3.LUT R0, R0, 0x40, R5.reuse, 0xf8, !PT ;  /* 0x0000004000007812 */ /* 0x100fe200078ef805 */
[----:B------:R-:W-:Y:S01]  /*4450*/  IMAD.SHL.U32 R104, R103, 0x10, RZ ;  /* 0x0000001067687824 */ /* 0x000fe200078e00ff */
[----:B------:R-:W-:Y:S01]  /*4460*/  UIADD3 UR4, UPT, UPT, UR43, 0x1200, URZ ;  /* 0x000012002b047890 */ /* 0x000fe2000fffe0ff */
[----:B------:R-:W2:Y:S01]  /*4470*/  LDC R42, c[0x0][0xb0c] ;  /* 0x0002c300ff2a7b82 */ /* 0x000ea20000000800 */
[----:B------:R-:W-:Y:S01]  /*4480*/  LOP3.LUT R105, R105, 0x20, R2, 0x78, !PT ;  /* 0x0000002069697812 */ /* 0x000fe200078e7802 */
[----:B------:R-:W-:Y:S01]  /*4490*/  IMAD.MOV.U32 R44, RZ, RZ, RZ ;  /* 0x000000ffff2c7224 */ /* 0x000fe200078e00ff */
[----:B------:R-:W-:Y:S01]  /*44a0*/  LOP3.LUT R0, R0, 0x200, R5, 0xf8, !PT ;  /* 0x0000020000007812 */ /* 0x000fe200078ef805 */
[----:B------:R-:W-:Y:S01]  /*44b0*/  IMAD.MOV.U32 R110, RZ, RZ, RZ ;  /* 0x000000ffff6e7224 */ /* 0x000fe200078e00ff */
[----:B------:R-:W-:Y:S01]  /*44c0*/  LOP3.LUT R46, R46, 0x600000, RZ, 0xc0, !PT ;  /* 0x006000002e2e7812 */ /* 0x000fe200078ec0ff */
[----:B------:R-:W-:Y:S01]  /*44d0*/  IMAD.U32 R111, RZ, RZ, UR4 ;  /* 0x00000004ff6f7e24 */ /* 0x000fe2000f8e00ff */
[----:B------:R-:W4:Y:S01]  /*44e0*/  LDS R3, [UR43+0x110] ;  /* 0x0001102bff037984 */ /* 0x000f220008000800 */
[----:B------:R-:W1:Y:S01]  /*44f0*/  LDC R100, c[0x0][0xb20] ;  /* 0x0002c800ff647b82 */ /* 0x000e620000000800 */
[----:B------:R-:W-:Y:S01]  /*4500*/  LOP3.LUT R105, R0, R105, RZ, 0xfc, !PT ;  /* 0x0000006900697212 */ /* 0x000fe200078efcff */
[----:B------:R-:W1:Y:S01]  /*4510*/  LDCU.64 UR46, c[0x0][0x348] ;  /* 0x00006900ff2e77ac */ /* 0x000e620008000a00 */
[----:B------:R-:W-:-:S02]  /*4520*/  LOP3.LUT R104, R104, 0x20, RZ, 0xc0, !PT ;  /* 0x0000002068687812 */ /* 0x000fc400078ec0ff */
[----:B------:R-:W-:Y:S01]  /*4530*/  IADD3 R5, PT, PT, R105, UR43, RZ ;  /* 0x0000002b69057c10 */ /* 0x000fe2000fffe0ff */
[----:B------:R-:W1:Y:S02]  /*4540*/  LDCU.64 UR38, c[0x0][0x888] ;  /* 0x00011100ff2677ac */ /* 0x000e640008000a00 */
[----:B------:R-:W1:Y:S01]  /*4550*/  LDC R41, c[0x0][0xb30] ;  /* 0x0002cc00ff297b82 */ /* 0x000e620000000800 */
[----:B------:R-:W-:Y:S01]  /*4560*/  IADD3 R104, PT, PT, -R104, 0x200, R5 ;  /* 0x0000020068687810 */ /* 0x000fe20007ffe105 */
[----:B------:R-:W-:-:S06]  /*4570*/  UIADD3 UR42, UPT, UPT, UR43, 0x200, URZ ;  /* 0x000002002b2a7890 */ /* 0x000fcc000fffe0ff */
[----:B------:R-:W1:Y:S08]  /*4580*/  LDC.64 R90, c[0x0][0xb10] ;  /* 0x0002c400ff5a7b82 */ /* 0x000e700000000a00 */
[----:B------:R-:W1:Y:S08]  /*4590*/  LDC.64 R38, c[0x0][0xb18] ;  /* 0x0002c600ff267b82 */ /* 0x000e700000000a00 */
[----:B------:R-:W1:Y:S01]  /*45a0*/  LDC.64 R86, c[0x0][0x888] ;  /* 0x00022200ff567b82 */ /* 0x000e620000000a00 */
[----:B----4-:R-:W-:-:S07]  /*45b0*/  IMAD.IADD R46, R3, 0x1, R46 ;  /* 0x00000001032e7824 */ /* 0x010fce00078e022e */
[----:B------:R-:W4:Y:S08]  /*45c0*/  LDC.64 R36, c[0x0][0xb28] ;  /* 0x0002ca00ff247b82 */ /* 0x000f300000000a00 */
[----:B------:R-:W1:Y:S08]  /*45d0*/  LDC.64 R88, c[0x0][0x890] ;  /* 0x00022400ff587b82 */ /* 0x000e700000000a00 */
[----:B------:R-:W1:Y:S08]  /*45e0*/  LDC.64 R84, c[0x0][0x8b0] ;  /* 0x00022c00ff547b82 */ /* 0x000e700000000a00 */
[----:B------:R-:W1:Y:S08]  /*45f0*/  LDC.64 R82, c[0x0][0x8a8] ;  /* 0x00022a00ff527b82 */ /* 0x000e700000000a00 */
[----:B--2---:R-:W1:Y:S02]  /*4600*/  LDC R102, c[0x0][0x374] ;  /* 0x0000dd00ff667b82 */ /* 0x004e640000000800 */
.L_x_94:
[----:B------:R-:W-:Y:S02]  /*4610*/  LEA R0, R113, UR43, 0x3 ;  /* 0x0000002b71007c11 */ /* 0x000fe4000f8e18ff */
[----:B------:R-:W-:Y:S02]  /*4620*/  SHF.L.U32 R3, R109, 0x1f, RZ ;  /* 0x0000001f6d037819 */ /* 0x000fe400000006ff */
[----:B------:R-:W-:Y:S02]  /*4630*/  LEA R16, R113, UR43, 0x4 ;  /* 0x0000002b71107c11 */ /* 0x000fe4000f8e20ff */
[----:B--2---:R-:W2:Y:S02]  /*4640*/  SYNCS.PHASECHK.TRANS64.TRYWAIT P0, [R0+URZ+0x60], R3 ;  /* 0x00006003000075a7 */ /* 0x004ea400080011ff */
[----:B-12---:R-:W-:Y:S05]  /*4650*/  @!P0 BRA `(.L_x_77) ;  /* 0x0000002000688947 */ /* 0x006fea0003800000 */
.L_x_126:
[----:B------:R-:W4:Y:S01]  /*4660*/  LDC.64 R12, c[0x0][0xb10] ;  /* 0x0002c400ff0c7b82 */ /* 0x000f220000000a00 */
[----:B------:R-:W4:Y:S01]  /*4670*/  LDS.128 R16, [R16+0xf0] ;  /* 0x0000f00010107984 */ /* 0x000f220000000c00 */
[----:B-1----:R-:W-:Y:S01]  /*4680*/  ISETP.NE.AND P1, PT, R41, 0x1, PT ;  /* 0x000000012900780c */ /* 0x002fe20003f25270 */
[----:B--2---:R-:W-:Y:S01]  /*4690*/  VIADD R0, R0, 0x70 ;  /* 0x0000007000007836 */ /* 0x004fe20000000000 */
[----:B---3--:R-:W-:Y:S04]  /*46a0*/  ISETP.GE.AND P0, PT, R40, 0x1, PT ;  /* 0x000000012800780c */ /* 0x008fe80003f06270 */
[----:B------:R-:W1:Y:S01]  /*46b0*/  LDC.64 R10, c[0x0][0xb18] ;  /* 0x0002c600ff0a7b82 */ /* 0x000e620000000a00 */
[----:B------:R-:W-:Y:S01]  /*46c0*/  PRMT R0, RZ, 0x654, R0 ;  /* 0x00000654ff007816 */ /* 0x000fe20000000000 */
[----:B------:R-:W-:Y:S01]  /*46d0*/  @!PT LDS RZ, [RZ] ;  /* 0x00000000fffff984 */ /* 0x000fe20000000800 */
[----:B------:R-:W-:Y:S01]  /*46e0*/  @!PT LDS RZ, [RZ] ;  /* 0x00000000fffff984 */ /* 0x000fe20000000800 */
[----:B------:R-:W-:Y:S01]  /*46f0*/  @!PT LDS RZ, [RZ] ;  /* 0x00000000fffff984 */ /* 0x000fe20000000800 */
[----:B------:R-:W-:Y:S01]  /*4700*/  @!PT LDS RZ, [RZ] ;  /* 0x00000000fffff984 */ /* 0x000fe20000000800 */
[----:B------:R2:W-:Y:S06]  /*4710*/  MEMBAR.ALL.CTA ;  /* 0x0000000000007992 */ /* 0x0005ec0000008000 */
[----:B--2---:R-:W2:Y:S01]  /*4720*/  FENCE.VIEW.ASYNC.S ;  /* 0x00000000000073c6 */ /* 0x004ea20000000000 */
[----:B------:R-:W3:Y:S08]  /*4730*/  @!P1 LDC R14, c[0x0][0xb20] ;  /* 0x0002c800ff0e9b82 */ /* 0x000ef00000000800 */
[----:B------:R-:W1:Y:S01]  /*4740*/  @!P1 LDC R9, c[0x0][0xb0c] ;  /* 0x0002c300ff099b82 */ /* 0x000e620000000800 */
[----:B--2---:R2:W-:Y:S01]  /*4750*/  SYNCS.ARRIVE.TRANS64.RED.A1T0 RZ, [R0+URZ], RZ ;  /* 0x000000ff00ff79a7 */ /* 0x0045e200081004ff */
[----:B----4-:R-:W-:Y:S04]  /*4760*/  LOP3.LUT P4, RZ, R18, 0x1, RZ, 0xc0, !PT ;  /* 0x0000000112ff7812 */ /* 0x010fe8000788c0ff */
[----:B------:R-:W-:Y:S09]  /*4770*/  P2R R112, PR, RZ, 0x10 ;  /* 0x00000010ff707803 */ /* 0x000ff20000000000 */
[----:B------:R-:W-:Y:S02]  /*4780*/  @P4 MOV R45, R16 ;  /* 0x00000010002d4202 */ /* 0x000fe40000000f00 */
[----:B------:R-:W-:Y:S01]  /*4790*/  @P4 LOP3.LUT R43, R17, 0xffff, RZ, 0xc0, !PT ;  /* 0x0000ffff112b4812 */ /* 0x000fe200078ec0ff */
[----:B--2---:R-:W-:Y:S06]  /*47a0*/  @!P0 BRA `(.L_x_78) ;  /* 0x0000000000a48947 */ /* 0x004fec0003800000 */
[----:B------:R-:W-:Y:S01]  /*47b0*/  IMAD.HI.U32 R21, R102, R39, RZ ;  /* 0x0000002766157227 */ /* 0x000fe200078e00ff */
[----:B------:R-:W-:Y:S02]  /*47c0*/  ISETP.NE.AND P0, PT, R38, 0x1, PT ;  /* 0x000000012600780c */ /* 0x000fe40003f05270 */
[----:B------:R-:W-:Y:S01]  /*47d0*/  ISETP.NE.AND P2, PT, R40, 0x1, PT ;  /* 0x000000012800780c */ /* 0x000fe20003f45270 */
[----:B------:R-:W-:Y:S01]  /*47e0*/  IMAD.HI.U32 R20, R101, R90, RZ ;  /* 0x0000005a65147227 */ /* 0x000fe200078e00ff */
[----:B------:R-:W-:Y:S02]  /*47f0*/  SHF.R.U32.HI R21, RZ, R100, R21 ;  /* 0x00000064ff157219 */ /* 0x000fe40000011615 */
[----:B------:R-:W-:Y:S01]  /*4800*/  ISETP.NE.AND P3, PT, R42, 0x1, PT ;  /* 0x000000012a00780c */ /* 0x000fe20003f65270 */
[----:B------:R-:W-:Y:S01]  /*4810*/  IMAD.HI.U32 R24, R45, R90, RZ ;  /* 0x0000005a2d187227 */ /* 0x000fe200078e00ff */
[----:B------:R-:W-:Y:S02]  /*4820*/  SHF.R.U32.HI R20, RZ, R91, R20 ;  /* 0x0000005bff147219 */ /* 0x000fe40000011614 */
[----:B------:R-:W-:Y:S01]  /*4830*/  SEL R3, R102, R21, !P0 ;  /* 0x0000001566037207 */ /* 0x000fe20004000000 */
[----:B------:R-:W-:Y:S01]  /*4840*/  IMAD.HI.U32 R21, R43, R39, RZ ;  /* 0x000000272b157227 */ /* 0x000fe200078e00ff */
[----:B------:R-:W-:Y:S02]  /*4850*/  SEL R7, R101, R20, !P3 ;  /* 0x0000001465077207 */ /* 0x000fe40005800000 */
[----:B------:R-:W-:Y:S01]  /*4860*/  SHF.R.U32.HI R24, RZ, R91, R24 ;  /* 0x0000005bff187219 */ /* 0x000fe20000011618 */
[-C--:B------:R-:W-:Y:S04]  /*4870*/  IMAD.HI.U32 R20, R3, R36.reuse, RZ ;  /* 0x0000002403147227 */ /* 0x080fe800078e00ff */
[----:B------:R-:W-:Y:S01]  /*4880*/  IMAD.HI.U32 R22, R7, R36, RZ ;  /* 0x0000002407167227 */ /* 0x000fe200078e00ff */
[-C--:B------:R-:W-:Y:S02]  /*4890*/  @P2 SHF.R.U32.HI R3, RZ, R37.reuse, R20 ;  /* 0x00000025ff032219 */ /* 0x080fe40000011614 */
[----:B------:R-:W-:Y:S02]  /*48a0*/  SHF.R.U32.HI R20, RZ, R100, R21 ;  /* 0x00000064ff147219 */ /* 0x000fe40000011615 */
[----:B------:R-:W-:Y:S01]  /*48b0*/  @P2 SHF.R.U32.HI R7, RZ, R37, R22 ;  /* 0x00000025ff072219 */ /* 0x000fe20000011616 */
[C---:B------:R-:W-:Y:S01]  /*48c0*/  IMAD R2, R40.reuse, R3, RZ ;  /* 0x0000000328027224 */ /* 0x040fe200078e02ff */
[----:B------:R-:W-:Y:S02]  /*48d0*/  SEL R5, R43, R20, !P0 ;  /* 0x000000142b057207 */ /* 0x000fe40004000000 */
[----:B------:R-:W-:Y:S01]  /*48e0*/  SEL R3, R45, R24, !P3 ;  /* 0x000000182d037207 */ /* 0x000fe20005800000 */
[----:B------:R-:W-:Y:S01]  /*48f0*/  IMAD R4, R40, R7, RZ ;  /* 0x0000000728047224 */ /* 0x000fe200078e02ff */
[C---:B------:R-:W-:Y:S01]  /*4900*/  ISETP.GE.AND P0, PT, R5.reuse, R2, PT ;  /* 0x000000020500720c */ /* 0x040fe20003f06270 */
[----:B------:R-:W-:Y:S03]  /*4910*/  IMAD.HI.U32 R6, R5, R36, RZ ;  /* 0x0000002405067227 */ /* 0x000fe600078e00ff */
[----:B------:R-:W-:Y:S01]  /*4920*/  ISETP.GE.OR P0, PT, R3, R4, P0 ;  /* 0x000000040300720c */ /* 0x000fe20000706670 */
[----:B------:R-:W-:Y:S01]  /*4930*/  IMAD.MOV R4, RZ, RZ, -R3 ;  /* 0x000000ffff047224 */ /* 0x000fe200078e0a03 */
[-C--:B------:R-:W-:Y:S03]  /*4940*/  SHF.R.U32.HI R6, RZ, R37.reuse, R6 ;  /* 0x00000025ff067219 */ /* 0x080fe60000011606 */
[----:B------:R-:W-:Y:S01]  /*4950*/  IMAD R45, R42, R4, R45 ;  /* 0x000000042a2d7224 */ /* 0x000fe200078e022d */
[----:B------:R-:W-:Y:S05]  /*4960*/  SEL R15, R5, R6, !P2 ;  /* 0x00000006050f7207 */ /* 0x000fea0005000000 */
[----:B------:R-:W-:Y:S02]  /*4970*/  IMAD.MOV R6, RZ, RZ, -R15 ;  /* 0x000000ffff067224 */ /* 0x000fe400078e0a0f */
[C---:B------:R-:W-:Y:S04]  /*4980*/  @!P0 IMAD.HI.U32 R2, R3.reuse, R36, RZ ;  /* 0x0000002403028227 */ /* 0x040fe800078e00ff */
[----:B------:R-:W-:Y:S01]  /*4990*/  IMAD R6, R40, R6, R5 ;  /* 0x0000000628067224 */ /* 0x000fe200078e0205 */
[----:B------:R-:W-:Y:S04]  /*49a0*/  @!P0 SHF.R.U32.HI R2, RZ, R37, R2 ;  /* 0x00000025ff028219 */ /* 0x000fe80000011602 */
[----:B------:R-:W-:Y:S02]  /*49b0*/  @!P0 SEL R0, R3, R2, !P2 ;  /* 0x0000000203008207 */ /* 0x000fe40005000000 */
[----:B------:R-:W-:Y:S02]  /*49c0*/  IADD3 R2, PT, PT, -R5, RZ, RZ ;  /* 0x000000ff05027210 */ /* 0x000fe40007ffe1ff */
[----:B------:R-:W-:Y:S01]  /*49d0*/  @!P0 IADD3 R8, PT, PT, R15, -R0, RZ ;  /* 0x800000000f088210 */ /* 0x000fe20007ffe0ff */
[----:B------:R-:W-:Y:S02]  /*49e0*/  @!P0 IMAD R0, R7, R6, R0 ;  /* 0x0000000607008224 */ /* 0x000fe400078e0200 */
[----:B------:R-:W-:Y:S02]  /*49f0*/  IMAD R43, R38, R2, R43 ;  /* 0x00000002262b7224 */ /* 0x000fe400078e022b */
[----:B------:R-:W-:Y:S02]  /*4a00*/  @!P0 IMAD R5, R8, R40, R3 ;  /* 0x0000002808058224 */ /* 0x000fe400078e0203 */
[----:B------:R-:W-:Y:S04]  /*4a10*/  @!P0 IMAD.MOV.U32 R3, RZ, RZ, R0 ;  /* 0x000000ffff038224 */ /* 0x000fe800078e0000 */
[----:B------:R-:W-:Y:S02]  /*4a20*/  IMAD R45, R3, R42, R45 ;  /* 0x0000002a032d7224 */ /* 0x000fe400078e022d */
[----:B------:R-:W-:Y:S07]  /*4a30*/  IMAD R43, R5, R38, R43 ;  /* 0x00000026052b7224 */ /* 0x000fee00078e022b */
.L_x_78:
[----:B------:R-:W-:Y:S01]  /*4a40*/  @!P1 IMAD.HI.U32 R0, R45, R12, RZ ;  /* 0x0000000c2d009227 */ /* 0x000fe200078e00ff */
[----:B-1----:R-:W-:Y:S01]  /*4a50*/  @!P1 ISETP.NE.AND P0, PT, R10, 0x1, PT ;  /* 0x000000010a00980c */ /* 0x002fe20003f05270 */
[----:B------:R-:W-:Y:S01]  /*4a60*/  ULOP3.LUT UP0, URZ, UR42, 0x1b0, URZ, 0xc0, !UPT ;  /* 0x000001b02aff7892 */ /* 0x000fe2000f80c0ff */
[----:B------:R-:W-:Y:S01]  /*4a70*/  @!P1 ISETP.NE.AND P2, PT, R9, 0x1, PT ;  /* 0x000000010900980c */ /* 0x000fe20003f45270 */
[----:B------:R-:W-:Y:S01]  /*4a80*/  @!P1 IMAD.HI.U32 R3, R43, R11, RZ ;  /* 0x0000000b2b039227 */ /* 0x000fe200078e00ff */
[----:B------:R-:W-:Y:S02]  /*4a90*/  @!P1 SHF.R.U32.HI R0, RZ, R13, R0 ;  /* 0x0000000dff009219 */ /* 0x000fe40000011600 */
[----:B------:R-:W-:Y:S01]  /*4aa0*/  @P4 SHF.R.U32.HI R107, RZ, 0x10, R17 ;  /* 0x00000010ff6b4819 */ /* 0x000fe20000011611 */
[----:B------:R-:W-:Y:S01]  /*4ab0*/  VIADD R113, R113, 0x1 ;  /* 0x0000000171717836 */ /* 0x000fe20000000000 */
[----:B---3--:R-:W-:Y:S02]  /*4ac0*/  @!P1 SHF.R.U32.HI R2, RZ, R14, R3 ;  /* 0x0000000eff029219 */ /* 0x008fe40000011603 */
[----:B------:R-:W-:Y:S02]  /*4ad0*/  @!P1 SEL R3, R45, R0, !P2 ;  /* 0x000000002d039207 */ /* 0x000fe40005000000 */
[----:B------:R-:W-:Y:S05]  /*4ae0*/  @!P1 SEL R2, R43, R2, !P0 ;  /* 0x000000022b029207 */ /* 0x000fea0004000000 */
[----:B------:R-:W-:Y:S02]  /*4af0*/  @!P1 IMAD.IADD R0, R2, 0x1, -R3 ;  /* 0x0000000102009824 */ /* 0x000fe400078e0a03 */
[----:B------:R-:W-:Y:S02]  /*4b00*/  @!P1 IMAD.IADD R2, R3, 0x1, -R2 ;  /* 0x0000000103029824 */ /* 0x000fe400078e0a02 */
[----:B------:R-:W-:Y:S02]  /*4b10*/  @!P1 IMAD R45, R0, R9, R45 ;  /* 0x00000009002d9224 */ /* 0x000fe400078e022d */
[----:B------:R-:W-:Y:S01]  /*4b20*/  @!P1 IMAD R43, R2, R10, R43 ;  /* 0x0000000a022b9224 */ /* 0x000fe200078e022b */
[----:B------:R-:W-:Y:S06]  /*4b30*/  BRA.U !UP0, `(.L_x_79) ;  /* 0x0000000108407547 */ /* 0x000fec000b800000 */
[----:B------:R-:W1:Y:S01]  /*4b40*/  LDCU.64 UR8, c[0x4][0x80] ;  /* 0x01001000ff0877ac */ /* 0x000e620008000a00 */
[----:B------:R-:W-:Y:S01]  /*4b50*/  MOV R3, 0x0 ;  /* 0x0000000000037802 */ /* 0x000fe20000000f00 */
[----:B------:R-:W-:Y:S02]  /*4b60*/  HFMA2 R12, -RZ, RZ, 0, 5.9604644775390625e-08 ;  /* 0x00000001ff0c7431 */ /* 0x000fe400000001ff */
[----:B------:R-:W-:Y:S02]  /*4b70*/  IMAD.MOV.U32 R8, RZ, RZ, 0x70 ;  /* 0x00000070ff087424 */ /* 0x000fe400078e00ff */
[----:B------:R-:W-:Y:S01]  /*4b80*/  IMAD.MOV.U32 R13, RZ, RZ, RZ ;  /* 0x000000ffff0d7224 */ /* 0x000fe200078e00ff */
[----:B------:R-:W2:Y:S01]  /*4b90*/  LDCU.64 UR6, c[0x4][0x88] ;  /* 0x01001100ff0677ac */ /* 0x000ea20008000a00 */
[----:B------:R-:W3:Y:S01]  /*4ba0*/  LDC.64 R2, c[0x4][R3] ;  /* 0x0100000003027b82 */ /* 0x000ee20000000a00 */
[----:B------:R-:W4:Y:S01]  /*4bb0*/  LDCU.64 UR4, c[0x4][0x8] ;  /* 0x01000100ff0477ac */ /* 0x000f220008000a00 */
[----:B-1----:R-:W-:Y:S01]  /*4bc0*/  MOV R5, UR9 ;  /* 0x0000000900057c02 */ /* 0x002fe20008000f00 */
[----:B------:R-:W-:Y:S01]  /*4bd0*/  IMAD.U32 R4, RZ, RZ, UR8 ;  /* 0x00000008ff047e24 */ /* 0x000fe2000f8e00ff */
[----:B--2---:R-:W-:Y:S01]  /*4be0*/  MOV R7, UR7 ;  /* 0x0000000700077c02 */ /* 0x004fe20008000f00 */
[----:B------:R-:W-:Y:S01]  /*4bf0*/  IMAD.U32 R6, RZ, RZ, UR6 ;  /* 0x00000006ff067e24 */ /* 0x000fe2000f8e00ff */
[----:B----4-:R-:W-:Y:S01]  /*4c00*/  MOV R11, UR5 ;  /* 0x00000005000b7c02 */ /* 0x010fe20008000f00 */
[----:B------:R-:W-:Y:S02]  /*4c10*/  IMAD.U32 R10, RZ, RZ, UR4 ;  /* 0x00000004ff0a7e24 */ /* 0x000fe4000f8e00ff */
[----:B------:R-:W-:Y:S07]  /*4c20*/  LEPC R20, `(.L_x_79) ;  /* 0x000000001014794e */ /* 0x000fee0000000000 */
[----:B---3-5:R-:W-:Y:S05]  /*4c30*/  CALL.ABS.NOINC R2 ;  /* 0x0000000002007343 */ /* 0x028fea0003c00000 */
.L_x_79:
[----:B------:R-:W-:Y:S01]  /*4c40*/  LOP3.LUT P0, RZ, R111, 0x1b0, RZ, 0xc0, !PT ;  /* 0x000001b06fff7812 */ /* 0x000fe2000780c0ff */
[----:B------:R-:W-:Y:S11]  /*4c50*/  BSSY.RECONVERGENT B6, `(.L_x_80) ;  /* 0x0000013000067945 */ /* 0x000ff60003800200 */
[----:B------:R-:W-:Y:S01]  /*4c60*/  @!UPT UIADD3 URZ, UPT, UPT, URZ, URZ, URZ ;  /* 0x000000fffffff290 */ /* 0x000fe2000fffe0ff */
[----:B------:R-:W-:Y:S05]  /*4c70*/  @!P0 BRA `(.L_x_81) ;  /* 0x0000000000408947 */ /* 0x000fea0003800000 */
        /* <DEDUP_REMOVED lines=16> */
.L_x_81:
[----:B------:R-:W-:Y:S05]  /*4d80*/  BSYNC.RECONVERGENT B6 ;  /* 0x0000000000067941 */ /* 0x000fea0003800200 */
.L_x_80:
[----:B------:R-:W-:Y:S01]  /*4d90*/  ISETP.NE.U32.AND P3, PT, R88, RZ, PT ;  /* 0x000000ff5800720c */ /* 0x000fe20003f65070 */
[----:B------:R-:W-:Y:S01]  /*4da0*/  UISETP.NE.AND UP1, UPT, UR44, URZ, UPT ;  /* 0x000000ff2c00728c */ /* 0x000fe2000bf25270 */
[----:B------:R-:W-:Y:S02]  /*4db0*/  ISETP.NE.U32.AND P4, PT, R84, RZ, PT ;  /* 0x000000ff5400720c */ /* 0x000fe40003f85070 */
[----:B------:R-:W-:Y:S02]  /*4dc0*/  ISETP.NE.AND.EX P3, PT, R89, RZ, PT, P3 ;  /* 0x000000ff5900720c */ /* 0x000fe40003f65330 */
[----:B------:R-:W-:Y:S02]  /*4dd0*/  PLOP3.LUT P1, PT, PT, PT, PT, 0x8, 0x80 ;  /* 0x000000000080781c */ /* 0x000fe40003f2e170 */
[----:B------:R-:W-:Y:S02]  /*4de0*/  PLOP3.LUT P0, PT, PT, PT, UP1, 0x80, 0x8 ;  /* 0x000000000008781c */ /* 0x000fe40003f0f018 */
[----:B------:R-:W-:Y:S02]  /*4df0*/  ISETP.NE.AND.EX P4, PT, R85, RZ, PT, P4 ;  /* 0x000000ff5500720c */ /* 0x000fe40003f85340 */
[----:B------:R-:W1:Y:S09]  /*4e00*/  @UP1 LDCU.64 UR4, c[0x0][0x888] ;  /* 0x00011100ff0417ac */ /* 0x000e720008000a00 */
[----:B------:R-:W-:Y:S01]  /*4e10*/  @P0 PLOP3.LUT P1, PT, P3, PT, PT, 0x80, 0x8 ;  /* 0x000000000008081c */ /* 0x000fe20001f2f070 */
[----:B-1----:R-:W-:Y:S04]  /*4e20*/  @UP1 UISETP.NE.U32.AND UP0, UPT, UR4, URZ, UPT ;  /* 0x000000ff0400128c */ /* 0x002fe8000bf05070 */
[----:B------:R-:W-:Y:S04]  /*4e30*/  @UP1 UISETP.NE.AND.EX UP0, UPT, UR5, URZ, UPT, UP0 ;  /* 0x000000ff0500128c */ /* 0x000fe8000bf05300 */
[----:B------:R-:W-:Y:S01]  /*4e40*/  @UP1 USEL UR4, URZ, 0xffffffff, UP0 ;  /* 0xffffffffff041887 */ /* 0x000fe20008000000 */
[----:B------:R-:W-:Y:S11]  /*4e50*/  @!P3 BRA `(.L_x_82) ;  /* 0x00000000002cb947 */ /* 0x000ff60003800000 */
[----:B------:R-:W-:Y:S01]  /*4e60*/  ISETP.NE.U32.AND P2, PT, R86, RZ, PT ;  /* 0x000000ff5600720c */ /* 0x000fe20003f45070 */
[----:B------:R-:W-:Y:S03]  /*4e70*/  IMAD.MOV.U32 R98, RZ, RZ, 0x1 ;  /* 0x00000001ff627424 */ /* 0x000fe600078e00ff */
[----:B------:R-:W-:Y:S11]  /*4e80*/  ISETP.NE.AND.EX P2, PT, R87, RZ, PT, P2 ;  /* 0x000000ff5700720c */ /* 0x000ff60003f45320 */
[----:B------:R-:W-:Y:S02]  /*4e90*/  @!UPT UIADD3 URZ, UPT, UPT, URZ, URZ, URZ ;  /* 0x000000fffffff290 */ /* 0x000fe4000fffe0ff */
[----:B------:R-:W1:Y:S01]  /*4ea0*/  @P2 LDC.64 R2, c[0x0][0x888] ;  /* 0x00022200ff022b82 */ /* 0x000e620000000a00 */
[----:B------:R-:W-:Y:S04]  /*4eb0*/  @P2 IMAD R0, R88, UR36, RZ ;  /* 0x0000002458002c24 */ /* 0x000fe8000f8e02ff */
[----:B-1----:R-:W-:Y:S04]  /*4ec0*/  @P2 IMAD.WIDE R2, R0, 0x4, R2 ;  /* 0x0000000400022825 */ /* 0x002fe800078e0202 */
[----:B------:R-:W-:Y:S01]  /*4ed0*/  HFMA2 R0, -RZ, RZ, 0, 5.9604644775390625e-08 ;  /* 0x00000001ff007431 */ /* 0x000fe200000001ff */
[----:B-----5:R1:W5:Y:S04]  /*4ee0*/  @P2 LDG.E R48, desc[UR40][R2.64] ;  /* 0x0000002802302981 */ /* 0x020368000c1e1900 */
[----:B------:R-:W-:Y:S01]  /*4ef0*/  @!P2 PRMT R98, R0, 0x7610, R98 ;  /* 0x000076100062a816 */ /* 0x000fe20000000062 */
[----:B-1----:R-:W2:Y:S06]  /*4f00*/  @!P2 LDC R48, c[0x0][0x880] ;  /* 0x00022000ff30ab82 */ /* 0x002eac0000000800 */
.L_x_82:
[----:B------:R-:W-:Y:S05]  /*4f10*/  @!P4 BRA `(.L_x_83) ;  /* 0x000000000020c947 */ /* 0x000fea0003800000 */
[----:B------:R-:W-:Y:S04]  /*4f20*/  ISETP.NE.U32.AND P2, PT, R82, RZ, PT ;  /* 0x000000ff5200720c */ /* 0x000fe80003f45070 */
[----:B------:R-:W-:Y:S11]  /*4f30*/  ISETP.NE.AND.EX P2, PT, R83, RZ, PT, P2 ;  /* 0x000000ff5300720c */ /* 0x000ff60003f45320 */
[----:B------:R-:W-:Y:S02]  /*4f40*/  @!UPT UIADD3 URZ, UPT, UPT, URZ, URZ, URZ ;  /* 0x000000fffffff290 */ /* 0x000fe4000fffe0ff */
[----:B------:R-:W1:Y:S01]  /*4f50*/  @P2 LDC.64 R2, c[0x0][0x8a8] ;  /* 0x00022a00ff022b82 */ /* 0x000e620000000a00 */
[----:B------:R-:W-:Y:S04]  /*4f60*/  @P2 IMAD R0, R84, UR36, RZ ;  /* 0x0000002454002c24 */ /* 0x000fe8000f8e02ff */
[----:B-1----:R-:W-:Y:S05]  /*4f70*/  @P2 IMAD.WIDE R2, R0, 0x4, R2 ;  /* 0x0000000400022825 */ /* 0x002fea00078e0202 */
[----:B-----5:R1:W5:Y:S02]  /*4f80*/  @P2 LDG.E R47, desc[UR40][R2.64] ;  /* 0x00000028022f2981 */ /* 0x020364000c1e1900 */
[----:B-1----:R-:W3:Y:S02]  /*4f90*/  @!P2 LDC R47, c[0x0][0x8a0] ;  /* 0x00022800ff2fab82 */ /* 0x002ee40000000800 */
.L_x_83:
[----:B--2--5:R-:W-:Y:S01]  /*4fa0*/  @P0 ISETP.NE.AND P4, PT, R48, RZ, PT ;  /* 0x000000ff3000020c */ /* 0x024fe20003f85270 */
[----:B------:R-:W-:Y:S01]  /*4fb0*/  IMAD.U32 R0, RZ, RZ, UR4 ;  /* 0x00000004ff007e24 */ /* 0x000fe2000f8e00ff */
[----:B------:R-:W-:Y:S01]  /*4fc0*/  @P0 LOP3.LUT P2, RZ, R98, 0xff, RZ, 0xc0, !PT ;  /* 0x000000ff62ff0812 */ /* 0x000fe2000784c0ff */
[----:B------:R-:W-:Y:S01]  /*4fd0*/  BSSY B1, `(.L_x_84) ;  /* 0x0000039000017945 */ /* 0x000fe20003800000 */
[----:B------:R-:W-:Y:S02]  /*4fe0*/  @P0 SEL R9, RZ, 0xffffffff, P4 ;  /* 0xffffffffff090807 */ /* 0x000fe40002000000 */
[----:B------:R-:W-:Y:S02]  /*4ff0*/  CS2R R58, SRZ ;  /* 0x00000000003a7805 */ /* 0x000fe4000001ff00 */
[----:B------:R-:W-:Y:S02]  /*5000*/  LEA R92, R44, UR43, 0x3 ;  /* 0x0000002b2c5c7c11 */ /* 0x000fe4000f8e18ff */
[----:B------:R-:W-:Y:S02]  /*5010*/  CS2R R56, SRZ ;  /* 0x0000000000387805 */ /* 0x000fe4000001ff00 */
[----:B------:R-:W-:Y:S02]  /*5020*/  @P1 SEL R9, R0, R9, !P2 ;  /* 0x0000000900091207 */ /* 0x000fe40005000000 */
[----:B------:R-:W-:Y:S02]  /*5030*/  CS2R R54, SRZ ;  /* 0x0000000000367805 */ /* 0x000fe4000001ff00 */
[----:B------:R-:W-:Y:S02]  /*5040*/  SHF.L.U32 R7, R110, 0x1f, RZ ;  /* 0x0000001f6e077819 */ /* 0x000fe400000006ff */
[----:B------:R-:W-:Y:S02]  /*5050*/  CS2R R52, SRZ ;  /* 0x0000000000347805 */ /* 0x000fe4000001ff00 */
[----:B------:R-:W-:Y:S02]  /*5060*/  @P0 LOP3.LUT R9, R9, 0x1, RZ, 0xc0, !PT ;  /* 0x0000000109090812 */ /* 0x000fe400078ec0ff */
[C---:B------:R-:W-:Y:S02]  /*5070*/  LEA.HI R5, R44.reuse, R44, RZ, 0x1 ;  /* 0x0000002c2c057211 */ /* 0x040fe400078f08ff */
[----:B------:R-:W-:Y:S02]  /*5080*/  ISETP.NE.U32.OR P1, PT, R9, 0x1, !P0 ;  /* 0x000000010900780c */ /* 0x000fe40004725470 */
[----:B------:R-:W-:Y:S01]  /*5090*/  PLOP3.LUT P5, PT, PT, PT, PT, 0x8, 0x80 ;  /* 0x000000000080781c */ /* 0x000fe20003fae170 */
[C---:B------:R-:W-:Y:S01]  /*50a0*/  IMAD.SHL.U32 R3, R5.reuse, 0x20, RZ ;  /* 0x0000002005037824 */ /* 0x040fe200078e00ff */
[----:B------:R-:W-:Y:S04]  /*50b0*/  LOP3.LUT R5, R5, 0xffe, RZ, 0xc0, !PT ;  /* 0x00000ffe05057812 */ /* 0x000fe800078ec0ff */
[----:B------:R-:W-:Y:S01]  /*50c0*/  LOP3.LUT R3, R3, 0xffffffc0, RZ, 0xc0, !PT ;  /* 0xffffffc003037812 */ /* 0x000fe200078ec0ff */
[----:B------:R-:W-:Y:S04]  /*50d0*/  IMAD.IADD R32, R44, 0x1, -R5 ;  /* 0x000000012c207824 */ /* 0x000fe800078e0a05 */
[----:B------:R-:W-:Y:S01]  /*50e0*/  @P1 SHF.L.U32 R2, R108, 0x1f, RZ ;  /* 0x0000001f6c021819 */ /* 0x000fe200000006ff */
[----:B------:R-:W-:Y:S03]  /*50f0*/  IMAD.IADD R3, R46, 0x1, R3 ;  /* 0x000000012e037824 */ /* 0x000fe600078e0203 */
[----:B------:R-:W1:Y:S01]  /*5100*/  @P1 SYNCS.PHASECHK.TRANS64.TRYWAIT P0, [UR43+0x40], R2 ;  /* 0x00004002ff0015a7 */ /* 0x000e62000800112b */
[----:B------:R-:W-:Y:S01]  /*5110*/  IMAD R32, R32, 0x100000, R3 ;  /* 0x0010000020207824 */ /* 0x000fe200078e0203 */
[----:B------:R2:W4:Y:S01]  /*5120*/  SYNCS.PHASECHK.TRANS64.TRYWAIT P4, [R92+URZ+0x80], R7 ;  /* 0x000080075c0075a7 */ /* 0x00052200080811ff */
[----:B-1----:R-:W-:Y:S01]  /*5130*/  @P1 PLOP3.LUT P5, PT, P0, PT, PT, 0x8, 0x80 ;  /* 0x000000000080181c */ /* 0x002fe200007ae170 */
[----:B------:R-:W-:Y:S01]  /*5140*/  @!UPT UIADD3 URZ, UPT, UPT, URZ, URZ, URZ ;  /* 0x000000fffffff290 */ /* 0x000fe2000fffe0ff */
[----:B--2---:R-:W-:Y:S11]  /*5150*/  @!P1 BRA `(.L_x_85) ;  /* 0x0000000000809947 */ /* 0x004ff60003800000 */
[----:B------:R-:W-:Y:S01]  /*5160*/  ISETP.NE.U32.AND P0, PT, RZ, UR38, PT ;  /* 0x00000026ff007c0c */ /* 0x000fe2000bf05070 */
[----:B------:R-:W-:Y:S01]  /*5170*/  BSSY B0, `(.L_x_86) ;  /* 0x0000012000007945 */ /* 0x000fe20003800000 */
[----:B------:R-:W-:Y:S02]  /*5180*/  ISETP.NE.AND P2, PT, R48, RZ, PT ;  /* 0x000000ff3000720c */ /* 0x000fe40003f45270 */
[----:B------:R-:W-:Y:S02]  /*5190*/  CS2R R54, SRZ ;  /* 0x0000000000367805 */ /* 0x000fe4000001ff00 */
[----:B------:R-:W-:Y:S02]  /*51a0*/  ISETP.NE.AND.EX P0, PT, RZ, UR39, PT, P0 ;  /* 0x00000027ff007c0c */ /* 0x000fe4000bf05300 */
[----:B------:R-:W-:Y:S02]  /*51b0*/  CS2R R52, SRZ ;  /* 0x0000000000347805 */ /* 0x000fe4000001ff00 */
[----:B------:R-:W-:Y:S02]  /*51c0*/  LOP3.LUT P1, RZ, R98, 0xff, RZ, 0xc0, !PT ;  /* 0x000000ff62ff7812 */ /* 0x000fe4000782c0ff */
[----:B------:R-:W-:Y:S02]  /*51d0*/  CS2R R58, SRZ ;  /* 0x00000000003a7805 */ /* 0x000fe4000001ff00 */
[----:B------:R-:W-:Y:S02]  /*51e0*/  SEL R0, RZ, 0xffffffff, P2 ;  /* 0xffffffffff007807 */ /* 0x000fe40001000000 */
[----:B------:R-:W-:Y:S02]  /*51f0*/  CS2R R56, SRZ ;  /* 0x0000000000387805 */ /* 0x000fe4000001ff00 */
[----:B------:R-:W-:Y:S04]  /*5200*/  SEL R3, RZ, 0xffffffff, P0 ;  /* 0xffffffffff037807 */ /* 0x000fe80000000000 */
[----:B------:R-:W-:Y:S04]  /*5210*/  @P3 SEL R0, R3, R0, !P1 ;  /* 0x0000000003003207 */ /* 0x000fe80004800000 */
[----:B------:R-:W-:Y:S04]  /*5220*/  LOP3.LUT R0, R0, 0x1, RZ, 0xc0, !PT ;  /* 0x0000000100007812 */ /* 0x000fe800078ec0ff */
[----:B------:R-:W-:Y:S01]  /*5230*/  ISETP.NE.U32.AND P0, PT, R0, 0x1, PT ;  /* 0x000000010000780c */ /* 0x000fe20003f05070 */
[----:B------:R-:W-:Y:S01]  /*5240*/  @!UPT UIADD3 URZ, UPT, UPT, URZ, URZ, URZ ;  /* 0x000000fffffff290 */ /* 0x000fe2000fffe0ff */
[----:B------:R-:W-:Y:S11]  /*5250*/  @!P5 BRA `(.L_x_87) ;  /* 0x00000000000cd947 */ /* 0x000ff60003800000 */
[----:B------:R-:W-:Y:S04]  /*5260*/  SHF.L.U32 R3, R108, 0x1f, RZ ;  /* 0x0000001f6c037819 */ /* 0x000fe800000006ff */
[----:B------:R-:W1:Y:S02]  /*5270*/  SYNCS.PHASECHK.TRANS64.TRYWAIT P1, [UR43+0x40], R3 ;  /* 0x00004003ff0075a7 */ /* 0x000e64000802112b */
[----:B-1----:R-:W-:Y:S05]  /*5280*/  @!P1 BRA `(.L_x_88) ;  /* 0x0000001400709947 */ /* 0x002fea0003800000 */
.L_x_87:
[----:B------:R-:W-:Y:S05]  /*5290*/  BSYNC B0 ;  /* 0x0000000000007941 */ /* 0x000fea0003800000 */
.L_x_86:
[----:B------:R2:W1:Y:S01]  /*52a0*/  @P0 LDS.128 R52, [R105+UR43+0x200] ;  /* 0x0002002b69340984 */ /* 0x0004620008000c00 */
[----:B------:R-:W-:Y:S01]  /*52b0*/  UIADD3 UR4, UPT, UPT, UR43, 0x48, URZ ;  /* 0x000000482b047890 */ /* 0x000fe2000fffe0ff */
[----:B------:R-:W-:Y:S02]  /*52c0*/  LOP3.LUT R108, R108, 0x1, RZ, 0x3c, !PT ;  /* 0x000000016c6c7812 */ /* 0x000fe400078e3cff */
[----:B------:R2:W1:Y:S01]  /*52d0*/  @P0 LDS.128 R56, [R104+0x10] ;  /* 0x0000100068380984 */ /* 0x0004620000000c00 */
[----:B------:R-:W-:Y:S01]  /*52e0*/  UPRMT UR4, UR37, 0x654, UR4 ;  /* 0x0000065425047896 */ /* 0x000fe20008000004 */
[----:B------:R-:W-:Y:S01]  /*52f0*/  @!PT LDS RZ, [RZ] ;  /* 0x00000000fffff984 */ /* 0x000fe20000000800 */
[----:B------:R-:W-:Y:S01]  /*5300*/  @!PT LDS RZ, [RZ] ;  /* 0x00000000fffff984 */ /* 0x000fe20000000800 */
[----:B------:R-:W-:Y:S01]  /*5310*/  @!PT LDS RZ, [RZ] ;  /* 0x00000000fffff984 */ /* 0x000fe20000000800 */
[----:B------:R-:W-:Y:S01]  /*5320*/  @!PT LDS RZ, [RZ] ;  /* 0x00000000fffff984 */ /* 0x000fe20000000800 */
[----:B------:R5:W-:Y:S06]  /*5330*/  MEMBAR.ALL.CTA ;  /* 0x0000000000007992 */ /* 0x000bec0000008000 */
[----:B-----5:R-:W5:Y:S02]  /*5340*/  FENCE.VIEW.ASYNC.S ;  /* 0x00000000000073c6 */ /* 0x020f640000000000 */
[----:B-----5:R-:W-:Y:S03]  /*5350*/  SYNCS.ARRIVE.TRANS64.RED.A1T0 RZ, [UR4], RZ ;  /* 0x000000ffffff79a7 */ /* 0x020fe60008100404 */
.L_x_85:
[----:B------:R-:W-:Y:S05]  /*5360*/  BSYNC B1 ;  /* 0x0000000000017941 */ /* 0x000fea0003800000 */
.L_x_84:
[----:B-1----:R-:W-:Y:S04]  /*5370*/  SHF.R.U32.HI R3, RZ, 0x15, R32 ;  /* 0x00000015ff037819 */ /* 0x002fe80000011620 */
[----:B------:R-:W-:Y:S01]  /*5380*/  LOP3.LUT P0, RZ, R3, 0x3, R106, 0x48, !PT ;  /* 0x0000000303ff7812 */ /* 0x000fe2000780486a */
[----:B------:R-:W-:Y:S01]  /*5390*/  @!UPT UIADD3 URZ, UPT, UPT, URZ, URZ, URZ ;  /* 0x000000fffffff290 */ /* 0x000fe2000fffe0ff */
[----:B----4-:R-:W-:Y:S11]  /*53a0*/  @P4 BRA `(.L_x_89) ;  /* 0x0000000000084947 */ /* 0x010ff60003800000 */
[----:B------:R-:W1:Y:S02]  /*53b0*/  SYNCS.PHASECHK.TRANS64.TRYWAIT P1, [R92+URZ+0x80], R7 ;  /* 0x000080075c0075a7 */ /* 0x000e6400080211ff */
[----:B-1----:R-:W-:Y:S05]  /*53c0*/  @!P1 BRA `(.L_x_90) ;  /* 0x0000001400389947 */ /* 0x002fea0003800000 */
.L_x_89:
[----:B------:R-:W-:Y:S05]  /*53d0*/  @!P0 BRA `(.L_x_91) ;  /* 0x0000000000408947 */ /* 0x000fea0003800000 */
[----:B------:R-:W4:Y:S01]  /*53e0*/  LDCU.64 UR8, c[0x4][0x70] ;  /* 0x01000e00ff0877ac */ /* 0x000f220008000a00 */
[----:B------:R-:W-:Y:S01]  /*53f0*/  MOV R3, 0x0 ;  /* 0x0000000000037802 */ /* 0x000fe20000000f00 */
[----:B------:R-:W-:Y:S02]  /*5400*/  HFMA2 R12, -RZ, RZ, 0, 5.9604644775390625e-08 ;  /* 0x00000001ff0c7431 */ /* 0x000fe400000001ff */
[----:B------:R-:W-:Y:S02]  /*5410*/  IMAD.MOV.U32 R8, RZ, RZ, 0x192 ;  /* 0x00000192ff087424 */ /* 0x000fe400078e00ff */
[----:B------:R-:W-:Y:S01]  /*5420*/  IMAD.MOV.U32 R13, RZ, RZ, RZ ;  /* 0x000000ffff0d7224 */ /* 0x000fe200078e00ff */
[----:B------:R-:W1:Y:S01]  /*5430*/  LDCU.64 UR6, c[0x4][0x78] ;  /* 0x01000f00ff0677ac */ /* 0x000e620008000a00 */
[----:B------:R-:W2:Y:S01]  /*5440*/  LDC.64 R2, c[0x4][R3] ;  /* 0x0100000003027b82 */ /* 0x000ea20000000a00 */
[----:B------:R-:W5:Y:S01]  /*5450*/  LDCU.64 UR4, c[0x4][0x10] ;  /* 0x01000200ff0477ac */ /* 0x000f620008000a00 */
[----:B----4-:R-:W-:Y:S01]  /*5460*/  MOV R5, UR9 ;  /* 0x0000000900057c02 */ /* 0x010fe20008000f00 */
[----:B------:R-:W-:Y:S01]  /*5470*/  IMAD.U32 R4, RZ, RZ, UR8 ;  /* 0x00000008ff047e24 */ /* 0x000fe2000f8e00ff */
[----:B-1----:R-:W-:Y:S01]  /*5480*/  MOV R7, UR7 ;  /* 0x0000000700077c02 */ /* 0x002fe20008000f00 */
[----:B------:R-:W-:Y:S01]  /*5490*/  IMAD.U32 R6, RZ, RZ, UR6 ;  /* 0x00000006ff067e24 */ /* 0x000fe2000f8e00ff */
[----:B-----5:R-:W-:Y:S01]  /*54a0*/  MOV R11, UR5 ;  /* 0x00000005000b7c02 */ /* 0x020fe20008000f00 */
[----:B------:R-:W-:Y:S02]  /*54b0*/  IMAD.U32 R10, RZ, RZ, UR4 ;  /* 0x00000004ff0a7e24 */ /* 0x000fe4000f8e00ff */
[----:B------:R-:W-:Y:S07]  /*54c0*/  LEPC R20, `(.L_x_91) ;  /* 0x000000001014794e */ /* 0x000fee0000000000 */
[----:B--23--:R-:W-:Y:S05]  /*54d0*/  CALL.ABS.NOINC R2 ;  /* 0x0000000002007343 */ /* 0x00cfea0003c00000 */
.L_x_91:
[----:B------:R-:W-:Y:S01]  /*54e0*/  LOP3.LUT P0, RZ, R103, 0x60, RZ, 0xc0, !PT ;  /* 0x0000006067ff7812 */ /* 0x000fe2000780c0ff */
[----:B------:R-:W-:Y:S05]  /*54f0*/  WARPSYNC.ALL ;  /* 0x0000000000007948 */ /* 0x000fea0003800000 */
[----:B------:R-:W-:Y:S01]  /*5500*/  IMAD.SHL.U32 R78, R53, 0x100, RZ ;  /* 0x00000100354e7824 */ /* 0x000fe200078e00ff */
[----:B------:R-:W-:Y:S01]  /*5510*/  R2UR UR4, R32 ;  /* 0x00000000200472ca */ /* 0x000fe200000e0000 */
[----:B------:R-:W-:Y:S01]  /*5520*/  IMAD.SHL.U32 R72, R55, 0x100, RZ ;  /* 0x0000010037487824 */ /* 0x000fe200078e00ff */
[C---:B------:R-:W-:Y:S01]  /*5530*/  SHF.L.U32 R50, R52.reuse, 0x10, RZ ;  /* 0x0000001034327819 */ /* 0x040fe200000006ff */
[----:B------:R-:W-:Y:S01]  /*5540*/  IMAD.SHL.U32 R66, R57, 0x100, RZ ;  /* 0x0000010039427824 */ /* 0x000fe200078e00ff */
[C---:B------:R-:W-:Y:S01]  /*5550*/  PRMT R49, R52.reuse, 0x8880, RZ ;  /* 0x0000888034317816 */ /* 0x040fe200000000ff */
[----:B------:R-:W-:Y:S01]  /*5560*/  IMAD.SHL.U32 R60, R59, 0x100, RZ ;  /* 0x000001003b3c7824 */ /* 0x000fe200078e00ff */
[----:B------:R-:W-:Y:S01]  /*5570*/  SHF.L.U32 R51, R52, 0x8, RZ ;  /* 0x0000000834337819 */ /* 0x000fe200000006ff */
[----:B------:R-:W-:Y:S01]  /*5580*/  BSSY.RECONVERGENT B0, `(.L_x_92) ;  /* 0x00000a0000007945 */ /* 0x000fe20003800200 */
[----:B------:R-:W-:Y:S02]  /*5590*/  SHF.R.S32.HI R50, RZ, 0x18, R50 ;  /* 0x00000018ff327819 */ /* 0x000fe40000011432 */
[C---:B------:R-:W-:Y:S02]  /*55a0*/  PRMT R80, R53.reuse, 0x8880, RZ ;  /* 0x0000888035507816 */ /* 0x040fe400000000ff */
[----:B------:R-:W-:Y:S01]  /*55b0*/  SHF.R.S32.HI R51, RZ, 0x18, R51 ;  /* 0x00000018ff337819 */ /* 0x000fe20000011433 */
[----:B-1----:R-:W-:Y:S01]  /*55c0*/  LDTM.16dp32bit_t0_t15.x32 R4, tmem[UR4] ;  /* 0x00000004000479ee */ /* 0x002fe20008a80000 */
[----:B------:R-:W3:Y:S01]  /*55d0*/  LDTM.16dp32bit_t16_t31.x32 R4, tmem[UR4+0x20] ;  /* 0x00002004000479ee */ /* 0x000ee20008aa0000 */
[----:B------:R-:W-:Y:S01]  /*55e0*/  NOP ;  /* 0x0000000000007918 */ /* 0x000fe20000000000 */
[----:B------:R-:W-:Y:S02]  /*55f0*/  R2UR UR5, R92 ;  /* 0x000000005c0572ca */ /* 0x000fe400000e0000 */
[----:B------:R-:W-:Y:S02]  /*5600*/  SHF.R.S32.HI R52, RZ, 0x18, R52 ;  /* 0x00000018ff347819 */ /* 0x000fe40000011434 */
[----:B------:R-:W-:Y:S02]  /*5610*/  SHF.L.U32 R79, R53, 0x10, RZ ;  /* 0x00000010354f7819 */ /* 0x000fe400000006ff */
[C---:B------:R-:W-:Y:S02]  /*5620*/  PRMT R77, R54.reuse, 0x8880, RZ ;  /* 0x00008880364d7816 */ /* 0x040fe400000000ff */
[----:B------:R-:W-:Y:S02]  /*5630*/  SHF.R.S32.HI R53, RZ, 0x18, R53 ;  /* 0x00000018ff357819 */ /* 0x000fe40000011435 */
[----:B------:R-:W-:Y:S02]  /*5640*/  SHF.L.U32 R76, R54, 0x10, RZ ;  /* 0x00000010364c7819 */ /* 0x000fe400000006ff */
[C---:B------:R-:W-:Y:S01]  /*5650*/  PRMT R74, R55.reuse, 0x8880, RZ ;  /* 0x00008880374a7816 */ /* 0x040fe200000000ff */
[----:B------:R-:W-:Y:S01]  /*5660*/  UIADD3 UR5, UPT, UPT, UR5, 0xa0, URZ ;  /* 0x000000a005057890 */ /* 0x000fe2000fffe0ff */
[----:B------:R-:W-:Y:S02]  /*5670*/  SHF.L.U32 R73, R55, 0x10, RZ ;  /* 0x0000001037497819 */ /* 0x000fe400000006ff */
[C---:B------:R-:W-:Y:S01]  /*5680*/  PRMT R71, R56.reuse, 0x8880, RZ ;  /* 0x0000888038477816 */ /* 0x040fe200000000ff */
[----:B------:R-:W-:Y:S01]  /*5690*/  UPRMT UR5, UR37, 0x654, UR5 ;  /* 0x0000065425057896 */ /* 0x000fe20008000005 */
[----:B------:R-:W-:Y:S02]  /*56a0*/  SHF.R.S32.HI R55, RZ, 0x18, R55 ;  /* 0x00000018ff377819 */ /* 0x000fe40000011437 */
[----:B------:R-:W-:Y:S01]  /*56b0*/  SHF.L.U32 R70, R56, 0x10, RZ ;  /* 0x0000001038467819 */ /* 0x000fe200000006ff */
[----:B---3--:R-:W-:Y:S01]  /*56c0*/  IMAD R4, R47, R4, RZ ;  /* 0x000000042f047224 */ /* 0x008fe200078e02ff */
[----:B------:R-:W-:Y:S01]  /*56d0*/  PRMT R68, R57, 0x8880, RZ ;  /* 0x0000888039447816 */ /* 0x000fe200000000ff */
[----:B------:R-:W-:Y:S01]  /*56e0*/  IMAD R5, R47, R5, RZ ;  /* 0x000000052f057224 */ /* 0x000fe200078e02ff */
[----:B------:R-:W-:Y:S01]  /*56f0*/  SHF.L.U32 R67, R57, 0x10, RZ ;  /* 0x0000001039437819 */ /* 0x000fe200000006ff */
[----:B------:R-:W-:Y:S01]  /*5700*/  IMAD R6, R47, R6, RZ ;  /* 0x000000062f067224 */ /* 0x000fe200078e02ff */
[----:B------:R-:W-:Y:S01]  /*5710*/  SYNCS.ARRIVE.TRANS64.RED.A1T0 RZ, [UR5], RZ ;  /* 0x000000ffffff79a7 */ /* 0x000fe20008100405 */
[----:B------:R-:W-:Y:S01]  /*5720*/  IMAD R4, R49, R48, R4 ;  /* 0x0000003031047224 */ /* 0x000fe200078e0204 */
[----:B------:R-:W-:Y:S01]  /*5730*/  MOV R49, R80 ;  /* 0x0000005000317202 */ /* 0x000fe20000000f00 */
[----:B------:R-:W-:Y:S01]  /*5740*/  IMAD R7, R47, R7, RZ ;  /* 0x000000072f077224 */ /* 0x000fe200078e02ff */
[----:B------:R-:W-:Y:S01]  /*5750*/  PRMT R65, R58, 0x8880, RZ ;  /* 0x000088803a417816 */ /* 0x000fe200000000ff */
[-C--:B------:R-:W-:Y:S01]  /*5760*/  IMAD R5, R50, R48.reuse, R5 ;  /* 0x0000003032057224 */ /* 0x080fe200078e0205 */
[----:B------:R-:W-:Y:S01]  /*5770*/  SHF.R.S32.HI R50, RZ, 0x18, R79 ;  /* 0x00000018ff327819 */ /* 0x000fe2000001144f */
[----:B------:R-:W-:Y:S01]  /*5780*/  IMAD R6, R51, R48, R6 ;  /* 0x0000003033067224 */ /* 0x000fe200078e0206 */
[----:B------:R-:W-:Y:S01]  /*5790*/  SHF.R.S32.HI R51, RZ, 0x18, R78 ;  /* 0x00000018ff337819 */ /* 0x000fe2000001144e */
[C---:B------:R-:W-:Y:S01]  /*57a0*/  IMAD R8, R47.reuse, R8, RZ ;  /* 0x000000082f087224 */ /* 0x040fe200078e02ff */
[----:B------:R-:W-:Y:S01]  /*57b0*/  SHF.R.S32.HI R57, RZ, 0x18, R57 ;  /* 0x00000018ff397819 */ /* 0x000fe20000011439 */
[----:B------:R-:W-:Y:S01]  /*57c0*/  IMAD R7, R52, R48, R7 ;  /* 0x0000003034077224 */ /* 0x000fe200078e0207 */
[----:B------:R-:W-:Y:S01]  /*57d0*/  SHF.L.U32 R64, R58, 0x10, RZ ;  /* 0x000000103a407819 */ /* 0x000fe200000006ff */
[----:B------:R-:W-:Y:S01]  /*57e0*/  IMAD R9, R47, R9, RZ ;  /* 0x000000092f097224 */ /* 0x000fe200078e02ff */
[----:B------:R-:W-:Y:S01]  /*57f0*/  PRMT R62, R59, 0x8880, RZ ;  /* 0x000088803b3e7816 */ /* 0x000fe200000000ff */
[----:B------:R-:W-:Y:S01]  /*5800*/  IMAD R10, R47, R10, RZ ;  /* 0x0000000a2f0a7224 */ /* 0x000fe200078e02ff */
[----:B------:R-:W-:Y:S01]  /*5810*/  I2IP.S8.S32.SAT R92, R7, R6, RZ ;  /* 0x00000006075c7239 */ /* 0x000fe200000014ff */
[----:B------:R-:W-:Y:S01]  /*5820*/  IMAD R8, R49, R48, R8 ;  /* 0x0000003031087224 */ /* 0x000fe200078e0208 */
[----:B------:R-:W-:Y:S01]  /*5830*/  MOV R49, R77 ;  /* 0x0000004d00317202 */ /* 0x000fe20000000f00 */
[----:B------:R-:W-:Y:S01]  /*5840*/  IMAD R11, R47, R11, RZ ;  /* 0x0000000b2f0b7224 */ /* 0x000fe200078e02ff */
[----:B------:R-:W-:Y:S01]  /*5850*/  I2IP.S8.S32.SAT R92, R5, R4, R92 ;  /* 0x00000004055c7239 */ /* 0x000fe2000000145c */
[-C--:B------:R-:W-:Y:S01]  /*5860*/  IMAD R9, R50, R48.reuse, R9 ;  /* 0x0000003032097224 */ /* 0x080fe200078e0209 */
[----:B------:R-:W-:Y:S01]  /*5870*/  SHF.R.S32.HI R50, RZ, 0x18, R76 ;  /* 0x00000018ff327819 */ /* 0x000fe2000001144c */
[----:B------:R-:W-:Y:S01]  /*5880*/  IMAD R10, R51, R48, R10 ;  /* 0x00000030330a7224 */ /* 0x000fe200078e020a */
[----:B------:R-:W-:Y:S01]  /*5890*/  MOV R51, R74 ;  /* 0x0000004a00337202 */ /* 0x000fe20000000f00 */
[----:B------:R-:W-:Y:S01]  /*58a0*/  IMAD R12, R47, R12, RZ ;  /* 0x0000000c2f0c7224 */ /* 0x000fe200078e02ff */
[----:B------:R-:W-:Y:S01]  /*58b0*/  SHF.L.U32 R75, R54, 0x8, RZ ;  /* 0x00000008364b7819 */ /* 0x000fe200000006ff */
[-C--:B------:R-:W-:Y:S01]  /*58c0*/  IMAD R11, R53, R48.reuse, R11 ;  /* 0x00000030350b7224 */ /* 0x080fe200078e020b */
[----:B------:R-:W-:Y:S01]  /*58d0*/  SHF.R.S32.HI R54, RZ, 0x18, R54 ;  /* 0x00000018ff367819 */ /* 0x000fe20000011436 */
[----:B------:R-:W-:Y:S01]  /*58e0*/  IMAD R13, R47, R13, RZ ;  /* 0x0000000d2f0d7224 */ /* 0x000fe200078e02ff */
[----:B------:R-:W-:Y:S01]  /*58f0*/  SHF.R.S32.HI R53, RZ, 0x18, R72 ;  /* 0x00000018ff357819 */ /* 0x000fe20000011448 */
[----:B------:R-:W-:Y:S01]  /*5900*/  IMAD R12, R49, R48, R12 ;  /* 0x00000030310c7224 */ /* 0x000fe200078e020c */
[----:B------:R-:W-:Y:S01]  /*5910*/  SHF.R.S32.HI R49, RZ, 0x18, R75 ;  /* 0x00000018ff317819 */ /* 0x000fe2000001144b */
[----:B------:R-:W-:Y:S01]  /*5920*/  IMAD R14, R47, R14, RZ ;  /* 0x0000000e2f0e7224 */ /* 0x000fe200078e02ff */
[----:B------:R-:W-:Y:S01]  /*5930*/  I2IP.S8.S32.SAT R93, R11, R10, RZ ;  /* 0x0000000a0b5d7239 */ /* 0x000fe200000014ff */
[----:B------:R-:W-:Y:S01]  /*5940*/  IMAD R15, R47, R15, RZ ;  /* 0x0000000f2f0f7224 */ /* 0x000fe200078e02ff */
[----:B------:R-:W-:Y:S01]  /*5950*/  SHF.L.U32 R61, R59, 0x10, RZ ;  /* 0x000000103b3d7819 */ /* 0x000fe200000006ff */
[----:B------:R-:W-:Y:S01]  /*5960*/  IMAD R13, R50, R48, R13 ;  /* 0x00000030320d7224 */ /* 0x000fe200078e020d */
[----:B------:R-:W-:Y:S01]  /*5970*/  I2IP.S8.S32.SAT R93, R9, R8, R93 ;  /* 0x00000008095d7239 */ /* 0x000fe2000000145d */
[----:B------:R-:W-:Y:S01]  /*5980*/  IMAD R16, R47, R16, RZ ;  /* 0x000000102f107224 */ /* 0x000fe200078e02ff */
[----:B------:R-:W-:Y:S01]  /*5990*/  SHF.R.S32.HI R50, RZ, 0x18, R73 ;  /* 0x00000018ff327819 */ /* 0x000fe20000011449 */
[-C--:B------:R-:W-:Y:S01]  /*59a0*/  IMAD R14, R49, R48.reuse, R14 ;  /* 0x00000030310e7224 */ /* 0x080fe200078e020e */
[----:B------:R-:W-:Y:S01]  /*59b0*/  SHF.R.S32.HI R59, RZ, 0x18, R59 ;  /* 0x00000018ff3b7819 */ /* 0x000fe2000001143b */
[C---:B------:R-:W-:Y:S01]  /*59c0*/  IMAD R17, R47.reuse, R17, RZ ;  /* 0x000000112f117224 */ /* 0x040fe200078e02ff */
[----:B------:R-:W-:Y:S01]  /*59d0*/  SHF.L.U32 R69, R56, 0x8, RZ ;  /* 0x0000000838457819 */ /* 0x000fe200000006ff */
[----:B------:R-:W-:Y:S01]  /*59e0*/  IMAD R15, R54, R48, R15 ;  /* 0x00000030360f7224 */ /* 0x000fe200078e020f */
[----:B------:R-:W-:Y:S01]  /*59f0*/  SHF.R.S32.HI R56, RZ, 0x18, R56 ;  /* 0x00000018ff387819 */ /* 0x000fe20000011438 */
[----:B------:R-:W-:Y:S01]  /*5a00*/  IMAD R18, R47, R18, RZ ;  /* 0x000000122f127224 */ /* 0x000fe200078e02ff */
[----:B------:R-:W-:Y:S01]  /*5a10*/  SHF.L.U32 R63, R58, 0x8, RZ ;  /* 0x000000083a3f7819 */ /* 0x000fe200000006ff */
[----:B------:R-:W-:Y:S01]  /*5a20*/  IMAD R16, R51, R48, R16 ;  /* 0x0000003033107224 */ /* 0x000fe200078e0210 */
[----:B------:R-:W-:Y:S01]  /*5a30*/  I2IP.S8.S32.SAT R94, R15, R14, RZ ;  /* 0x0000000e0f5e7239 */ /* 0x000fe200000014ff */
[----:B------:R-:W-:Y:S01]  /*5a40*/  IMAD R19, R47, R19, RZ ;  /* 0x000000132f137224 */ /* 0x000fe200078e02ff */
[----:B------:R-:W-:Y:S01]  /*5a50*/  SHF.R.S32.HI R51, RZ, 0x18, R70 ;  /* 0x00000018ff337819 */ /* 0x000fe20000011446 */
[----:B------:R-:W-:Y:S01]  /*5a60*/  IMAD R17, R50, R48, R17 ;  /* 0x0000003032117224 */ /* 0x000fe200078e0211 */
[----:B------:R-:W-:Y:S01]  /*5a70*/  I2IP.S8.S32.SAT R94, R13, R12, R94 ;  /* 0x0000000c0d5e7239 */ /* 0x000fe2000000145e */
[----:B------:R-:W-:Y:S01]  /*5a80*/  IMAD R0, R47, R20, RZ ;  /* 0x000000142f007224 */ /* 0x000fe200078e02ff */
[----:B------:R-:W-:Y:S01]  /*5a90*/  SHF.R.S32.HI R50, RZ, 0x18, R69 ;  /* 0x00000018ff327819 */ /* 0x000fe20000011445 */
[-C--:B------:R-:W-:Y:S01]  /*5aa0*/  IMAD R18, R53, R48.reuse, R18 ;  /* 0x0000003035127224 */ /* 0x080fe200078e0212 */
[----:B------:R-:W-:Y:S01]  /*5ab0*/  SHF.R.S32.HI R58, RZ, 0x18, R58 ;  /* 0x00000018ff3a7819 */ /* 0x000fe2000001143a */
[----:B------:R-:W-:Y:S01]  /*5ac0*/  IMAD.MOV.U32 R49, RZ, RZ, R71 ;  /* 0x000000ffff317224 */ /* 0x000fe200078e0047 */
[----:B------:R-:W-:Y:S01]  /*5ad0*/  SHF.R.S32.HI R53, RZ, 0x18, R60 ;  /* 0x00000018ff357819 */ /* 0x000fe2000001143c */
[----:B------:R-:W-:Y:S02]  /*5ae0*/  IMAD R2, R47, R21, RZ ;  /* 0x000000152f027224 */ /* 0x000fe400078e02ff */
[----:B------:R-:W-:Y:S02]  /*5af0*/  IMAD R19, R55, R48, R19 ;  /* 0x0000003037137224 */ /* 0x000fe400078e0213 */
[----:B------:R-:W-:Y:S02]  /*5b00*/  IMAD R3, R47, R22, RZ ;  /* 0x000000162f037224 */ /* 0x000fe400078e02ff */
[----:B------:R-:W-:Y:S01]  /*5b10*/  IMAD R0, R49, R48, R0 ;  /* 0x0000003031007224 */ /* 0x000fe200078e0200 */
[----:B------:R-:W-:Y:S01]  /*5b20*/  I2IP.S8.S32.SAT R95, R19, R18, RZ ;  /* 0x00000012135f7239 */ /* 0x000fe200000014ff */
[----:B------:R-:W-:Y:S01]  /*5b30*/  IMAD R23, R47, R23, RZ ;  /* 0x000000172f177224 */ /* 0x000fe200078e02ff */
[----:B------:R-:W-:Y:S01]  /*5b40*/  MOV R49, R68 ;  /* 0x0000004400317202 */ /* 0x000fe20000000f00 */
[----:B------:R-:W-:Y:S01]  /*5b50*/  IMAD R2, R51, R48, R2 ;  /* 0x0000003033027224 */ /* 0x000fe200078e0202 */
[----:B------:R-:W-:Y:S01]  /*5b60*/  I2IP.S8.S32.SAT R95, R17, R16, R95 ;  /* 0x00000010115f7239 */ /* 0x000fe2000000145f */
[C---:B------:R-:W-:Y:S01]  /*5b70*/  IMAD R20, R47.reuse, R24, RZ ;  /* 0x000000182f147224 */ /* 0x040fe200078e02ff */
[----:B------:R-:W-:Y:S01]  /*5b80*/  SHF.R.S32.HI R51, RZ, 0x18, R66 ;  /* 0x00000018ff337819 */ /* 0x000fe20000011442 */
[-C--:B------:R-:W-:Y:S01]  /*5b90*/  IMAD R3, R50, R48.reuse, R3 ;  /* 0x0000003032037224 */ /* 0x080fe200078e0203 */
[----:B------:R-:W-:Y:S01]  /*5ba0*/  SHF.R.S32.HI R50, RZ, 0x18, R67 ;  /* 0x00000018ff327819 */ /* 0x000fe20000011443 */
[C---:B------:R-:W-:Y:S01]  /*5bb0*/  IMAD R21, R47.reuse, R25, RZ ;  /* 0x000000192f157224 */ /* 0x040fe200078e02ff */
[----:B------:R1:W-:Y:S01]  /*5bc0*/  STS.128 [R105+UR43+0x1200], R92 ;  /* 0x0012005c69007988 */ /* 0x0003e20008000c2b */
[----:B------:R-:W-:Y:S02]  /*5bd0*/  IMAD R23, R56, R48, R23 ;  /* 0x0000003038177224 */ /* 0x000fe400078e0217 */
[----:B------:R-:W-:Y:S02]  /*5be0*/  IMAD R22, R47, R26, RZ ;  /* 0x0000001a2f167224 */ /* 0x000fe400078e02ff */
[-C--:B------:R-:W-:Y:S01]  /*5bf0*/  IMAD R20, R49, R48.reuse, R20 ;  /* 0x0000003031147224 */ /* 0x080fe200078e0214 */
[----:B------:R-:W-:Y:S01]  /*5c00*/  I2IP.S8.S32.SAT R115, R23, R3, RZ ;  /* 0x0000000317737239 */ /* 0x000fe200000014ff */
[C---:B------:R-:W-:Y:S01]  /*5c10*/  IMAD R27, R47.reuse, R27, RZ ;  /* 0x0000001b2f1b7224 */ /* 0x040fe200078e02ff */
[----:B------:R-:W-:Y:S01]  /*5c20*/  MOV R49, R65 ;  /* 0x0000004100317202 */ /* 0x000fe20000000f00 */
[----:B------:R-:W-:Y:S01]  /*5c30*/  IMAD R21, R50, R48, R21 ;  /* 0x0000003032157224 */ /* 0x000fe200078e0215 */
[----:B------:R-:W-:Y:S01]  /*5c40*/  I2IP.S8.S32.SAT R116, R2, R0, R115 ;  /* 0x0000000002747239 */ /* 0x000fe20000001473 */
[----:B------:R-:W-:Y:S01]  /*5c50*/  IMAD R24, R47, R28, RZ ;  /* 0x0000001c2f187224 */ /* 0x000fe200078e02ff */
[----:B------:R-:W-:Y:S01]  /*5c60*/  SHF.R.S32.HI R50, RZ, 0x18, R64 ;  /* 0x00000018ff327819 */ /* 0x000fe20000011440 */
[----:B------:R-:W-:Y:S01]  /*5c70*/  IMAD R22, R51, R48, R22 ;  /* 0x0000003033167224 */ /* 0x000fe200078e0216 */
[----:B------:R-:W-:Y:S01]  /*5c80*/  MOV R51, R62 ;  /* 0x0000003e00337202 */ /* 0x000fe20000000f00 */
[-C--:B------:R-:W-:Y:S02]  /*5c90*/  IMAD R27, R57, R48.reuse, R27 ;  /* 0x00000030391b7224 */ /* 0x080fe400078e021b */
[----:B------:R-:W-:Y:S02]  /*5ca0*/  IMAD R25, R47, R29, RZ ;  /* 0x0000001d2f197224 */ /* 0x000fe400078e02ff */
[----:B------:R-:W-:Y:S01]  /*5cb0*/  IMAD R24, R49, R48, R24 ;  /* 0x0000003031187224 */ /* 0x000fe200078e0218 */
[----:B------:R-:W-:Y:S01]  /*5cc0*/  SHF.R.S32.HI R49, RZ, 0x18, R63 ;  /* 0x00000018ff317819 */ /* 0x000fe2000001143f */
[----:B------:R-:W-:Y:S01]  /*5cd0*/  IMAD R26, R47, R30, RZ ;  /* 0x0000001e2f1a7224 */ /* 0x000fe200078e02ff */
[----:B------:R-:W-:Y:S01]  /*5ce0*/  I2IP.S8.S32.SAT R117, R27, R22, RZ ;  /* 0x000000161b757239 */ /* 0x000fe200000014ff */
[C---:B------:R-:W-:Y:S02]  /*5cf0*/  IMAD R31, R47.reuse, R31, RZ ;  /* 0x0000001f2f1f7224 */ /* 0x040fe400078e02ff */
[----:B------:R-:W-:Y:S01]  /*5d00*/  IMAD R25, R50, R48, R25 ;  /* 0x0000003032197224 */ /* 0x000fe200078e0219 */
[----:B------:R-:W-:Y:S01]  /*5d10*/  SHF.R.S32.HI R50, RZ, 0x18, R61 ;  /* 0x00000018ff327819 */ /* 0x000fe2000001143d */
[----:B------:R-:W-:Y:S01]  /*5d20*/  IMAD R28, R47, R32, RZ ;  /* 0x000000202f1c7224 */ /* 0x000fe200078e02ff */
[----:B------:R-:W-:Y:S01]  /*5d30*/  I2IP.S8.S32.SAT R117, R21, R20, R117 ;  /* 0x0000001415757239 */ /* 0x000fe20000001475 */
[-C--:B------:R-:W-:Y:S02]  /*5d40*/  IMAD R26, R49, R48.reuse, R26 ;  /* 0x00000030311a7224 */ /* 0x080fe400078e021a */
[----:B------:R-:W-:Y:S02]  /*5d50*/  IMAD R29, R47, R33, RZ ;  /* 0x000000212f1d7224 */ /* 0x000fe400078e02ff */
[-C--:B------:R-:W-:Y:S02]  /*5d60*/  IMAD R31, R58, R48.reuse, R31 ;  /* 0x000000303a1f7224 */ /* 0x080fe400078e021f */
[----:B------:R-:W-:Y:S02]  /*5d70*/  IMAD R28, R51, R48, R28 ;  /* 0x00000030331c7224 */ /* 0x000fe400078e021c */
[----:B------:R-:W-:Y:S01]  /*5d80*/  IMAD R30, R47, R34, RZ ;  /* 0x000000222f1e7224 */ /* 0x000fe200078e02ff */
[----:B------:R-:W-:Y:S01]  /*5d90*/  I2IP.S8.S32.SAT R114, R31, R26, RZ ;  /* 0x0000001a1f727239 */ /* 0x000fe200000014ff */
[----:B------:R-:W-:Y:S02]  /*5da0*/  IMAD R29, R50, R48, R29 ;  /* 0x00000030321d7224 */ /* 0x000fe400078e021d */
[----:B------:R-:W-:Y:S01]  /*5db0*/  IMAD R35, R47, R35, RZ ;  /* 0x000000232f237224 */ /* 0x000fe200078e02ff */
[----:B------:R-:W-:Y:S01]  /*5dc0*/  I2IP.S8.S32.SAT R118, R25, R24, R114 ;  /* 0x0000001819767239 */ /* 0x000fe20000001472 */
[-C--:B------:R-:W-:Y:S01]  /*5dd0*/  IMAD R30, R53, R48.reuse, R30 ;  /* 0x00000030351e7224 */ /* 0x080fe200078e021e */
[----:B------:R-:W-:Y:S01]  /*5de0*/  IADD3 R114, PT, PT, R44, 0x1, RZ ;  /* 0x000000012c727810 */ /* 0x000fe20007ffe0ff */
[----:B------:R-:W-:Y:S05]  /*5df0*/  IMAD R35, R59, R48, R35 ;  /* 0x000000303b237224 */ /* 0x000fea00078e0223 */
[----:B------:R-:W-:Y:S04]  /*5e00*/  I2IP.S8.S32.SAT R120, R35, R30, RZ ;  /* 0x0000001e23787239 */ /* 0x000fe800000014ff */
[----:B------:R-:W-:Y:S05]  /*5e10*/  I2IP.S8.S32.SAT R119, R29, R28, R120 ;  /* 0x0000001c1d777239 */ /* 0x000fea0000001478 */
[----:B------:R1:W-:Y:S01]  /*5e20*/  STS.128 [R104+0x1010], R116 ;  /* 0x0010107468007388 */ /* 0x0003e20000000c00 */
[----:B------:R-:W-:Y:S01]  /*5e30*/  @!PT LDS RZ, [RZ] ;  /* 0x00000000fffff984 */ /* 0x000fe20000000800 */
[----:B------:R-:W-:Y:S01]  /*5e40*/  @!PT LDS RZ, [RZ] ;  /* 0x00000000fffff984 */ /* 0x000fe20000000800 */
[----:B------:R-:W-:Y:S01]  /*5e50*/  @!PT LDS RZ, [RZ] ;  /* 0x00000000fffff984 */ /* 0x000fe20000000800 */
[----:B------:R-:W-:Y:S01]  /*5e60*/  @!PT LDS RZ, [RZ] ;  /* 0x00000000fffff984 */ /* 0x000fe20000000800 */
[----:B------:R3:W-:Y:S07]  /*5e70*/  MEMBAR.ALL.CTA ;  /* 0x0000000000007992 */ /* 0x0007ee0000008000 */
[----:B---3--:R-:W3:Y:S02]  /*5e80*/  FENCE.VIEW.ASYNC.S ;  /* 0x00000000000073c6 */ /* 0x008ee40000000000 */
[----:B---3--:R-:W-:Y:S06]  /*5e90*/  BAR.SYNC.DEFER_BLOCKING 0x1, 0x80 ;  /* 0x0042000000007b1d */ /* 0x008fec0000010000 */
[----:B------:R-:W-:Y:S05]  /*5ea0*/  @P0 BRA `(.L_x_93) ;  /* 0x0000000000340947 */ /* 0x000fea0003800000 */
[----:B------:R-:W-:Y:S01]  /*5eb0*/  UIADD3 UR12, UPT, UPT, UR43, 0x1200, URZ ;  /* 0x000012002b0c7890 */ /* 0x000fe2000fffe0ff */
[----:B------:R-:W-:Y:S01]  /*5ec0*/  R2UR UR9, R97 ;  /* 0x00000000610972ca */ /* 0x000fe200000e0000 */
[----:B------:R-:W-:Y:S01]  /*5ed0*/  UIADD3 UR10, UP0, UPT, UR46, 0x680, URZ ;  /* 0x000006802e0a7890 */ /* 0x000fe2000ff1e0ff */
[----:B------:R-:W-:Y:S01]  /*5ee0*/  R2UR UR8, R99 ;  /* 0x00000000630872ca */ /* 0x000fe200000e0000 */
[----:B------:R-:W-:Y:S02]  /*5ef0*/  UMOV UR7, UR36 ;  /* 0x0000002400077c82 */ /* 0x000fe40008000000 */
[----:B------:R-:W-:Y:S01]  /*5f00*/  IMAD.U32 R111, RZ, RZ, UR12 ;  /* 0x0000000cff6f7e24 */ /* 0x000fe2000f8e00ff */
[----:B------:R-:W-:Y:S04]  /*5f10*/  UIADD3.X UR11, UPT, UPT, URZ, UR47, URZ, UP0, !UPT ;  /* 0x0000002fff0b7290 */ /* 0x000fe800087fe4ff */
[----:B------:R-:W-:Y:S03]  /*5f20*/  R2UR UR4, R111 ;  /* 0x000000006f0472ca */ /* 0x000fe600000e0000 */
[----:B------:R-:W-:Y:S02]  /*5f30*/  USHF.L.U32 UR5, UR9, 0x6, URZ ;  /* 0x0000000609057899 */ /* 0x000fe400080006ff */
[----:B------:R-:W-:Y:S09]  /*5f40*/  USHF.L.U32 UR6, UR8, 0x6, URZ ;  /* 0x0000000608067899 */ /* 0x000ff200080006ff */
[----:B------:R3:W-:Y:S01]  /*5f50*/  UTMASTG.3D [UR4], [UR10] ;  /* 0x000000040a0073b5 */ /* 0x0007e20008010000 */
[----:B------:R0:W-:Y:S01]  /*5f60*/  UTMACMDFLUSH ;  /* 0x00000000000079b7 */ /* 0x0001e20000000000 */
[----:B---3--:R-:W-:Y:S04]  /*5f70*/  DEPBAR.LE SB0, 0x0 ;  /* 0x000080000000791a */ /* 0x008fe80000000000 */
.L_x_93:
[----:B------:R-:W-:Y:S05]  /*5f80*/  BSYNC.RECONVERGENT B0 ;  /* 0x0000000000007941 */ /* 0x000fea0003800200 */
.L_x_92:
[----:B------:R-:W-:Y:S01]  /*5f90*/  BAR.SYNC.DEFER_BLOCKING 0x1, 0x80 ;  /* 0x0042000000007b1d */ /* 0x000fe20000010000 */
[----:B------:R-:W-:Y:S01]  /*5fa0*/  ISETP.NE.AND P2, PT, R112, RZ, PT ;  /* 0x000000ff7000720c */ /* 0x000fe20003f45270 */
[----:B------:R-:W-:Y:S01]  /*5fb0*/  IMAD.IADD R97, R43, 0x1, R81 ;  /* 0x000000012b617824 */ /* 0x000fe200078e0251 */
[----:B------:R-:W-:Y:S01]  /*5fc0*/  ISETP.NE.AND P0, PT, R113, 0x2, PT ;  /* 0x000000027100780c */ /* 0x000fe20003f05270 */
[----:B------:R-:W-:Y:S01]  /*5fd0*/  IMAD.IADD R99, R45, 0x1, R96 ;  /* 0x000000012d637824 */ /* 0x000fe200078e0260 */
[----:B------:R-:W-:Y:S02]  /*5fe0*/  ISETP.NE.AND P1, PT, R114, 0x4, PT ;  /* 0x000000047200780c */ /* 0x000fe40003f25270 */
[----:B------:R-:W-:Y:S02]  /*5ff0*/  SEL R0, RZ, 0x1, P0 ;  /* 0x00000001ff007807 */ /* 0x000fe40000000000 */
[----:B------:R-:W-:Y:S02]  /*6000*/  SEL R3, RZ, 0x1, P1 ;  /* 0x00000001ff037807 */ /* 0x000fe40000800000 */
[----:B------:R-:W-:Y:S02]  /*6010*/  LOP3.LUT R109, R109, R0, RZ, 0x3c, !PT ;  /* 0x000000006d6d7212 */ /* 0x000fe400078e3cff */
[----:B------:R-:W-:Y:S02]  /*6020*/  LOP3.LUT R110, R110, R3, RZ, 0x3c, !PT ;  /* 0x000000036e6e7212 */ /* 0x000fe400078e3cff */
[----:B------:R-:W-:Y:S02]  /*6030*/  @P2 R2UR UR36, R107 ;  /* 0x000000006b2422ca */ /* 0x000fe400000e0000 */
[----:B------:R-:W-:Y:S02]  /*6040*/  SEL R113, R113, RZ, P0 ;  /* 0x000000ff71717207 */ /* 0x000fe40000000000 */
[----:B------:R-:W-:Y:S01]  /*6050*/  SEL R44, R114, RZ, P1 ;  /* 0x000000ff722c7207 */ /* 0x000fe20000800000 */
[----:B------:R-:W-:Y:S10]  /*6060*/  @P2 BRA `(.L_x_94) ;  /* 0xffffffe400682947 */ /* 0x000ff4000383ffff */
[----:B------:R-:W-:Y:S05]  /*6070*/  EXIT ;  /* 0x000000000000794d */ /* 0x000fea0003800000 */
.L_x_19:
[----:B--2---:R2:W1:Y:S02]  /*6080*/  SYNCS.PHASECHK.TRANS64.TRYWAIT P0, [R3+URZ+0xd0], R2 ;  /* 0x0000d002030075a7 */ /* 0x00446400080011ff */
[----:B-1----:R-:W-:Y:S05]  /*6090*/  @!P0 NANOSLEEP.SYNCS 0x989680 ;  /* 0x009896800000895d */ /* 0x002fea0003900000 */
[----:B------:R-:W1:Y:S02]  /*60a0*/  @!P0 SYNCS.PHASECHK.TRANS64 P0, [R3+URZ+0xd0], R2 ;  /* 0x0000d002030085a7 */ /* 0x000e6400080010ff */
[----:B-1----:R-:W-:Y:S05]  /*60b0*/  @!P0 BRA `(.L_x_19) ;  /* 0xfffffffc00f08947 */ /* 0x002fea000383ffff */
[----:B------:R-:W-:Y:S05]  /*60c0*/  BRA `(.L_x_95) ;  /* 0xffffffb4002c7947 */ /* 0x000fea000383ffff */
.L_x_22:
[----:B-1----:R-:W-:-:S07]  /*60d0*/  MOV R2, UR33 ;  /* 0x0000002100027c02 */ /* 0x002fce0008000f00 */
.L_x_96:
[----:B-1----:R1:W2:Y:S02]  /*60e0*/  SYNCS.PHASECHK.TRANS64.TRYWAIT P0, [R2+URZ+0x20], R5 ;  /* 0x00002005020075a7 */ /* 0x0022a400080011ff */
[----:B--2---:R-:W-:Y:S05]  /*60f0*/  @!P0 NANOSLEEP.SYNCS 0x989680 ;  /* 0x009896800000895d */ /* 0x004fea0003900000 */
[----:B------:R-:W2:Y:S02]  /*6100*/  @!P0 SYNCS.PHASECHK.TRANS64 P0, [R2+URZ+0x20], R5 ;  /* 0x00002005020085a7 */ /* 0x000ea400080010ff */
[----:B--2---:R-:W-:Y:S05]  /*6110*/  @!P0 BRA `(.L_x_96) ;  /* 0xfffffffc00f08947 */ /* 0x004fea000383ffff */
[----:B------:R-:W-:Y:S05]  /*6120*/  BRA `(.L_x_21) ;  /* 0xffffffb4007c7947 */ /* 0x000fea000383ffff */
.L_x_28:
[----:B-1----:R-:W-:-:S07]  /*6130*/  MOV R2, UR17 ;  /* 0x0000001100027c02 */ /* 0x002fce0008000f00 */
.L_x_97:
[----:B-1----:R1:W2:Y:S02]  /*6140*/  SYNCS.PHASECHK.TRANS64.TRYWAIT P0, [R2+URZ+0x20], R5 ;  /* 0x00002005020075a7 */ /* 0x0022a400080011ff */
[----:B--2---:R-:W-:Y:S05]  /*6150*/  @!P0 NANOSLEEP.SYNCS 0x989680 ;  /* 0x009896800000895d */ /* 0x004fea0003900000 */
[----:B------:R-:W2:Y:S02]  /*6160*/  @!P0 SYNCS.PHASECHK.TRANS64 P0, [R2+URZ+0x20], R5 ;  /* 0x00002005020085a7 */ /* 0x000ea400080010ff */
[----:B--2---:R-:W-:Y:S05]  /*6170*/  @!P0 BRA `(.L_x_97) ;  /* 0xfffffffc00f08947 */ /* 0x004fea000383ffff */
[----:B------:R-:W-:Y:S05]  /*6180*/  BRA `(.L_x_27) ;  /* 0xffffffb800207947 */ /* 0x000fea000383ffff */
.L_x_32:
[----:B-1----:R1:W2:Y:S02]  /*6190*/  SYNCS.PHASECHK.TRANS64.TRYWAIT P0, [R2+URZ+0x60], R3 ;  /* 0x00006003020075a7 */ /* 0x0022a400080011ff */
[----:B--2---:R-:W-:Y:S05]  /*61a0*/  @!P0 NANOSLEEP.SYNCS 0x989680 ;  /* 0x009896800000895d */ /* 0x004fea0003900000 */
[----:B------:R-:W2:Y:S02]  /*61b0*/  @!P0 SYNCS.PHASECHK.TRANS64 P0, [R2+URZ+0x60], R3 ;  /* 0x00006003020085a7 */ /* 0x000ea400080010ff */
[----:B--2---:R-:W-:Y:S05]  /*61c0*/  @!P0 BRA `(.L_x_32) ;  /* 0xfffffffc00f08947 */ /* 0x004fea000383ffff */
[----:B------:R-:W-:Y:S05]  /*61d0*/  BRA `(.L_x_98) ;  /* 0xffffffb800ac7947 */ /* 0x000fea000383ffff */
.L_x_36:
[----:B----4-:R-:W-:-:S07]  /*61e0*/  MOV R0, UR5 ;  /* 0x0000000500007c02 */ /* 0x010fce0008000f00 */
.L_x_99:
[----:B-1----:R1:W2:Y:S02]  /*61f0*/  SYNCS.PHASECHK.TRANS64.TRYWAIT P0, [R0+URZ], R3 ;  /* 0x00000003000075a7 */ /* 0x0022a400080011ff */
[----:B--2---:R-:W-:Y:S05]  /*6200*/  @!P0 NANOSLEEP.SYNCS 0x989680 ;  /* 0x009896800000895d */ /* 0x004fea0003900000 */
[----:B------:R-:W2:Y:S02]  /*6210*/  @!P0 SYNCS.PHASECHK.TRANS64 P0, [R0+URZ], R3 ;  /* 0x00000003000085a7 */ /* 0x000ea400080010ff */
[----:B--2---:R-:W-:Y:S05]  /*6220*/  @!P0 BRA `(.L_x_99) ;  /* 0xfffffffc00f08947 */ /* 0x004fea000383ffff */
[----:B------:R-:W-:Y:S05]  /*6230*/  BRA `(.L_x_100) ;  /* 0xffffffc0001c7947 */ /* 0x000fea000383ffff */
.L_x_37:
[----:B----4-:R-:W-:-:S07]  /*6240*/  MOV R0, UR5 ;  /* 0x0000000500007c02 */ /* 0x010fce0008000f00 */
.L_x_101:
[----:B-1----:R1:W2:Y:S02]  /*6250*/  SYNCS.PHASECHK.TRANS64.TRYWAIT P0, [R0+URZ], R3 ;  /* 0x00000003000075a7 */ /* 0x0022a400080011ff */
[----:B--2---:R-:W-:Y:S05]  /*6260*/  @!P0 NANOSLEEP.SYNCS 0x989680 ;  /* 0x009896800000895d */ /* 0x004fea0003900000 */
[----:B------:R-:W2:Y:S02]  /*6270*/  @!P0 SYNCS.PHASECHK.TRANS64 P0, [R0+URZ], R3 ;  /* 0x00000003000085a7 */ /* 0x000ea400080010ff */
[----:B--2---:R-:W-:Y:S05]  /*6280*/  @!P0 BRA `(.L_x_101) ;  /* 0xfffffffc00f08947 */ /* 0x004fea000383ffff */
[----:B------:R-:W-:Y:S05]  /*6290*/  BRA `(.L_x_102) ;  /* 0xffffffc000287947 */ /* 0x000fea000383ffff */
.L_x_38:
[----:B----4-:R-:W-:-:S07]  /*62a0*/  MOV R0, UR5 ;  /* 0x0000000500007c02 */ /* 0x010fce0008000f00 */
.L_x_103:
[----:B-1----:R1:W2:Y:S02]  /*62b0*/  SYNCS.PHASECHK.TRANS64.TRYWAIT P0, [R0+URZ], R3 ;  /* 0x00000003000075a7 */ /* 0x0022a400080011ff */
[----:B--2---:R-:W-:Y:S05]  /*62c0*/  @!P0 NANOSLEEP.SYNCS 0x989680 ;  /* 0x009896800000895d */ /* 0x004fea0003900000 */
[----:B------:R-:W2:Y:S02]  /*62d0*/  @!P0 SYNCS.PHASECHK.TRANS64 P0, [R0+URZ], R3 ;  /* 0x00000003000085a7 */ /* 0x000ea400080010ff */
[----:B--2---:R-:W-:Y:S05]  /*62e0*/  @!P0 BRA `(.L_x_103) ;  /* 0xfffffffc00f08947 */ /* 0x004fea000383ffff */
[----:B------:R-:W-:Y:S05]  /*62f0*/  BRA `(.L_x_104) ;  /* 0xffffffc000347947 */ /* 0x000fea000383ffff */
.L_x_41:
[----:B-1----:R1:W2:Y:S02]  /*6300*/  SYNCS.PHASECHK.TRANS64.TRYWAIT P0, [R0+URZ+0xc0], R5 ;  /* 0x0000c005000075a7 */ /* 0x0022a400080011ff */
[----:B--2---:R-:W-:Y:S05]  /*6310*/  @!P0 NANOSLEEP.SYNCS 0x989680 ;  /* 0x009896800000895d */ /* 0x004fea0003900000 */
[----:B------:R-:W2:Y:S02]  /*6320*/  @!P0 SYNCS.PHASECHK.TRANS64 P0, [R0+URZ+0xc0], R5 ;  /* 0x0000c005000085a7 */ /* 0x000ea400080010ff */
[----:B--2---:R-:W-:Y:S05]  /*6330*/  @!P0 BRA `(.L_x_41) ;  /* 0xfffffffc00f08947 */ /* 0x004fea000383ffff */
[----:B------:R-:W-:Y:S05]  /*6340*/  BRA `(.L_x_105) ;  /* 0xffffffc000907947 */ /* 0x000fea000383ffff */
.L_x_42:
[----:B------:R-:W-:-:S07]  /*6350*/  MOV R0, UR5 ;  /* 0x0000000500007c02 */ /* 0x000fce0008000f00 */
.L_x_106:
[----:B-1----:R1:W2:Y:S02]  /*6360*/  SYNCS.PHASECHK.TRANS64.TRYWAIT P0, [R0+URZ+0x70], R5 ;  /* 0x00007005000075a7 */ /* 0x0022a400080011ff */
[----:B--2---:R-:W-:Y:S05]  /*6370*/  @!P0 NANOSLEEP.SYNCS 0x989680 ;  /* 0x009896800000895d */ /* 0x004fea0003900000 */
[----:B------:R-:W2:Y:S02]  /*6380*/  @!P0 SYNCS.PHASECHK.TRANS64 P0, [R0+URZ+0x70], R5 ;  /* 0x00007005000085a7 */ /* 0x000ea400080010ff */
[----:B--2---:R-:W-:Y:S05]  /*6390*/  @!P0 BRA `(.L_x_106) ;  /* 0xfffffffc00f08947 */ /* 0x004fea000383ffff */
[----:B------:R-:W-:Y:S05]  /*63a0*/  BRA `(.L_x_107) ;  /* 0xffffffc000a07947 */ /* 0x000fea000383ffff */
.L_x_43:
[----:B-1----:R1:W2:Y:S02]  /*63b0*/  SYNCS.PHASECHK.TRANS64.TRYWAIT P1, [R0+URZ+0x60], R5 ;  /* 0x00006005000075a7 */ /* 0x0022a400080211ff */
[----:B--2---:R-:W-:Y:S05]  /*63c0*/  @!P1 NANOSLEEP.SYNCS 0x989680 ;  /* 0x009896800000995d */ /* 0x004fea0003900000 */
[----:B------:R-:W2:Y:S02]  /*63d0*/  @!P1 SYNCS.PHASECHK.TRANS64 P1, [R0+URZ+0x60], R5 ;  /* 0x00006005000095a7 */ /* 0x000ea400080210ff */
[----:B--2---:R-:W-:Y:S05]  /*63e0*/  @!P1 BRA `(.L_x_43) ;  /* 0xfffffffc00f09947 */ /* 0x004fea000383ffff */
[----:B------:R-:W-:Y:S05]  /*63f0*/  BRA `(.L_x_108) ;  /* 0xffffffc000d07947 */ /* 0x000fea000383ffff */
.L_x_46:
[----:B------:R-:W-:-:S07]  /*6400*/  MOV R0, UR5 ;  /* 0x0000000500007c02 */ /* 0x000fce0008000f00 */
.L_x_109:
[----:B-1----:R1:W2:Y:S02]  /*6410*/  SYNCS.PHASECHK.TRANS64.TRYWAIT P0, [R0+URZ+0x70], R3 ;  /* 0x00007003000075a7 */ /* 0x0022a400080011ff */
[----:B--2---:R-:W-:Y:S05]  /*6420*/  @!P0 NANOSLEEP.SYNCS 0x989680 ;  /* 0x009896800000895d */ /* 0x004fea0003900000 */
[----:B------:R-:W2:Y:S02]  /*6430*/  @!P0 SYNCS.PHASECHK.TRANS64 P0, [R0+URZ+0x70], R3 ;  /* 0x00007003000085a7 */ /* 0x000ea400080010ff */
[----:B--2---:R-:W-:Y:S05]  /*6440*/  @!P0 BRA `(.L_x_109) ;  /* 0xfffffffc00f08947 */ /* 0x004fea000383ffff */
[----:B------:R-:W-:Y:S05]  /*6450*/  BRA `(.L_x_45) ;  /* 0xffffffc400247947 */ /* 0x000fea000383ffff */
.L_x_53:
[----:B-1----:R1:W2:Y:S02]  /*6460*/  SYNCS.PHASECHK.TRANS64.TRYWAIT P1, [R0+URZ+0x60], R5 ;  /* 0x00006005000075a7 */ /* 0x0022a400080211ff */
[----:B--2---:R-:W-:Y:S05]  /*6470*/  @!P1 NANOSLEEP.SYNCS 0x989680 ;  /* 0x009896800000995d */ /* 0x004fea0003900000 */
[----:B------:R-:W2:Y:S02]  /*6480*/  @!P1 SYNCS.PHASECHK.TRANS64 P1, [R0+URZ+0x60], R5 ;  /* 0x00006005000095a7 */ /* 0x000ea400080210ff */
[----:B--2---:R-:W-:Y:S05]  /*6490*/  @!P1 BRA `(.L_x_53) ;  /* 0xfffffffc00f09947 */ /* 0x004fea000383ffff */
[----:B------:R-:W-:Y:S05]  /*64a0*/  BRA `(.L_x_110) ;  /* 0xffffffc8007c7947 */ /* 0x000fea000383ffff */
.L_x_54:
[----:B------:R-:W-:-:S07]  /*64b0*/  MOV R3, UR9 ;  /* 0x0000000900037c02 */ /* 0x000fce0008000f00 */
.L_x_111:
[----:B-1----:R1:W2:Y:S02]  /*64c0*/  SYNCS.PHASECHK.TRANS64.TRYWAIT P0, [R3+URZ+0xa0], R0 ;  /* 0x0000a000030075a7 */ /* 0x0022a400080011ff */
[----:B--2---:R-:W-:Y:S05]  /*64d0*/  @!P0 NANOSLEEP.SYNCS 0x989680 ;  /* 0x009896800000895d */ /* 0x004fea0003900000 */
[----:B------:R-:W2:Y:S02]  /*64e0*/  @!P0 SYNCS.PHASECHK.TRANS64 P0, [R3+URZ+0xa0], R0 ;  /* 0x0000a000030085a7 */ /* 0x000ea400080010ff */
[----:B--2---:R-:W-:Y:S05]  /*64f0*/  @!P0 BRA `(.L_x_111) ;  /* 0xfffffffc00f08947 */ /* 0x004fea000383ffff */
[----:B------:R-:W-:Y:S05]  /*6500*/  BRA `(.L_x_112) ;  /* 0xffffffc800b07947 */ /* 0x000fea000383ffff */
.L_x_57:
[----:B------:R-:W-:Y:S07]  /*6510*/  MOV R0, UR7 ;  /* 0x0000000700007c02 */ /* 0x000fee0008000f00 */
.L_x_113:
[----:B-1----:R1:W2:Y:S02]  /*6520*/  SYNCS.PHASECHK.TRANS64.TRYWAIT P0, [R0+URZ], R3 ;  /* 0x00000003000075a7 */ /* 0x0022a400080011ff */
[----:B--2---:R-:W-:Y:S05]  /*6530*/  @!P0 NANOSLEEP.SYNCS 0x989680 ;  /* 0x009896800000895d */ /* 0x004fea0003900000 */
[----:B------:R-:W2:Y:S02]  /*6540*/  @!P0 SYNCS.PHASECHK.TRANS64 P0, [R0+URZ], R3 ;  /* 0x00000003000085a7 */ /* 0x000ea400080010ff */
[----:B--2---:R-:W-:Y:S05]  /*6550*/  @!P0 BRA `(.L_x_113) ;  /* 0xfffffffc00f08947 */ /* 0x004fea000383ffff */
[----:B------:R-:W-:Y:S05]  /*6560*/  BRA `(.L_x_56) ;  /* 0xffffffc800e87947 */ /* 0x000fea000383ffff */
.L_x_60:
[----:B------:R-:W-:-:S07]  /*6570*/  MOV R0, UR5 ;  /* 0x0000000500007c02 */ /* 0x000fce0008000f00 */
.L_x_114:
[----:B--2---:R2:W3:Y:S02]  /*6580*/  SYNCS.PHASECHK.TRANS64.TRYWAIT P0, [R0+URZ], R3 ;  /* 0x00000003000075a7 */ /* 0x0044e400080011ff */
[----:B---3--:R-:W-:Y:S05]  /*6590*/  @!P0 NANOSLEEP.SYNCS 0x989680 ;  /* 0x009896800000895d */ /* 0x008fea0003900000 */
[----:B------:R-:W3:Y:S02]  /*65a0*/  @!P0 SYNCS.PHASECHK.TRANS64 P0, [R0+URZ], R3 ;  /* 0x00000003000085a7 */ /* 0x000ee400080010ff */
[----:B---3--:R-:W-:Y:S05]  /*65b0*/  @!P0 BRA `(.L_x_114) ;  /* 0xfffffffc00f08947 */ /* 0x008fea000383ffff */
[----:B------:R-:W-:Y:S05]  /*65c0*/  BRA `(.L_x_115) ;  /* 0xffffffcc00887947 */ /* 0x000fea000383ffff */
.L_x_61:
[----:B------:R-:W-:-:S07]  /*65d0*/  MOV R0, UR5 ;  /* 0x0000000500007c02 */ /* 0x000fce0008000f00 */
.L_x_116:
[----:B--2---:R2:W3:Y:S02]  /*65e0*/  SYNCS.PHASECHK.TRANS64.TRYWAIT P0, [R0+URZ], R3 ;  /* 0x00000003000075a7 */ /* 0x0044e400080011ff */
[----:B---3--:R-:W-:Y:S05]  /*65f0*/  @!P0 NANOSLEEP.SYNCS 0x989680 ;  /* 0x009896800000895d */ /* 0x008fea0003900000 */
[----:B------:R-:W3:Y:S02]  /*6600*/  @!P0 SYNCS.PHASECHK.TRANS64 P0, [R0+URZ], R3 ;  /* 0x00000003000085a7 */ /* 0x000ee400080010ff */
[----:B---3--:R-:W-:Y:S05]  /*6610*/  @!P0 BRA `(.L_x_116) ;  /* 0xfffffffc00f08947 */ /* 0x008fea000383ffff */
[----:B------:R-:W-:Y:S05]  /*6620*/  BRA `(.L_x_117) ;  /* 0xffffffcc00947947 */ /* 0x000fea000383ffff */
.L_x_62:
[----:B------:R-:W-:-:S07]  /*6630*/  MOV R0, UR5 ;  /* 0x0000000500007c02 */ /* 0x000fce0008000f00 */
.L_x_118:
[----:B--2---:R2:W3:Y:S02]  /*6640*/  SYNCS.PHASECHK.TRANS64.TRYWAIT P0, [R0+URZ], R3 ;  /* 0x00000003000075a7 */ /* 0x0044e400080011ff */
[----:B---3--:R-:W-:Y:S05]  /*6650*/  @!P0 NANOSLEEP.SYNCS 0x989680 ;  /* 0x009896800000895d */ /* 0x008fea0003900000 */
[----:B------:R-:W3:Y:S02]  /*6660*/  @!P0 SYNCS.PHASECHK.TRANS64 P0, [R0+URZ], R3 ;  /* 0x00000003000085a7 */ /* 0x000ee400080010ff */
[----:B---3--:R-:W-:Y:S05]  /*6670*/  @!P0 BRA `(.L_x_118) ;  /* 0xfffffffc00f08947 */ /* 0x008fea000383ffff */
[----:B------:R-:W-:Y:S05]  /*6680*/  BRA `(.L_x_119) ;  /* 0xffffffcc00a07947 */ /* 0x000fea000383ffff */
.L_x_63:
[----:B------:R-:W-:-:S07]  /*6690*/  MOV R0, UR7 ;  /* 0x0000000700007c02 */ /* 0x000fce0008000f00 */
.L_x_120:
[----:B--2---:R2:W3:Y:S02]  /*66a0*/  SYNCS.PHASECHK.TRANS64.TRYWAIT P0, [R0+URZ], R3 ;  /* 0x00000003000075a7 */ /* 0x0044e400080011ff */
[----:B---3--:R-:W-:Y:S05]  /*66b0*/  @!P0 NANOSLEEP.SYNCS 0x989680 ;  /* 0x009896800000895d */ /* 0x008fea0003900000 */
[----:B------:R-:W3:Y:S02]  /*66c0*/  @!P0 SYNCS.PHASECHK.TRANS64 P0, [R0+URZ], R3 ;  /* 0x00000003000085a7 */ /* 0x000ee400080010ff */
[----:B---3--:R-:W-:Y:S05]  /*66d0*/  @!P0 BRA `(.L_x_120) ;  /* 0xfffffffc00f08947 */ /* 0x008fea000383ffff */
[----:B------:R-:W-:Y:S05]  /*66e0*/  BRA `(.L_x_121) ;  /* 0xffffffcc00ac7947 */ /* 0x000fea000383ffff */
.L_x_68:
[----:B---3--:R3:W1:Y:S02]  /*66f0*/  SYNCS.PHASECHK.TRANS64.TRYWAIT P0, [R0+URZ+0x60], R3 ;  /* 0x00006003000075a7 */ /* 0x00866400080011ff */
[----:B-1----:R-:W-:Y:S05]  /*6700*/  @!P0 NANOSLEEP.SYNCS 0x989680 ;  /* 0x009896800000895d */ /* 0x002fea0003900000 */
[----:B------:R-:W1:Y:S02]  /*6710*/  @!P0 SYNCS.PHASECHK.TRANS64 P0, [R0+URZ+0x60], R3 ;  /* 0x00006003000085a7 */ /* 0x000e6400080010ff */
[----:B-1----:R-:W-:Y:S05]  /*6720*/  @!P0 BRA `(.L_x_68) ;  /* 0xfffffffc00f08947 */ /* 0x002fea000383ffff */
[----:B------:R-:W-:Y:S05]  /*6730*/  BRA `(.L_x_122) ;  /* 0xffffffd000a87947 */ /* 0x000fea000383ffff */
.L_x_71:
[----:B------:R-:W-:Y:S07]  /*6740*/  MOV R0, UR6 ;  /* 0x0000000600007c02 */ /* 0x000fee0008000f00 */
.L_x_123:
[----:B-1----:R1:W3:Y:S02]  /*6750*/  SYNCS.PHASECHK.TRANS64.TRYWAIT P0, [R0+URZ+0x58], R3 ;  /* 0x00005803000075a7 */ /* 0x0022e400080011ff */
[----:B---3--:R-:W-:Y:S05]  /*6760*/  @!P0 NANOSLEEP.SYNCS 0x989680 ;  /* 0x009896800000895d */ /* 0x008fea0003900000 */
[----:B------:R-:W3:Y:S02]  /*6770*/  @!P0 SYNCS.PHASECHK.TRANS64 P0, [R0+URZ+0x58], R3 ;  /* 0x00005803000085a7 */ /* 0x000ee400080010ff */
[----:B---3--:R-:W-:Y:S05]  /*6780*/  @!P0 BRA `(.L_x_123) ;  /* 0xfffffffc00f08947 */ /* 0x008fea000383ffff */
[----:B------:R-:W-:Y:S05]  /*6790*/  BRA `(.L_x_70) ;  /* 0xffffffd400947947 */ /* 0x000fea000383ffff */
.L_x_74:
[----:B------:R-:W-:Y:S07]  /*67a0*/  MOV R3, UR6 ;  /* 0x0000000600037c02 */ /* 0x000fee0008000f00 */
.L_x_124:
[----:B-1----:R1:W2:Y:S02]  /*67b0*/  SYNCS.PHASECHK.TRANS64.TRYWAIT P2, [R3+URZ+0x48], R26 ;  /* 0x0000481a030075a7 */ /* 0x0022a400080411ff */
[----:B--2---:R-:W-:Y:S05]  /*67c0*/  @!P2 NANOSLEEP.SYNCS 0x989680 ;  /* 0x009896800000a95d */ /* 0x004fea0003900000 */
[----:B------:R-:W2:Y:S02]  /*67d0*/  @!P2 SYNCS.PHASECHK.TRANS64 P2, [R3+URZ+0x48], R26 ;  /* 0x0000481a0300a5a7 */ /* 0x000ea400080410ff */
[----:B--2---:R-:W-:Y:S05]  /*67e0*/  @!P2 BRA `(.L_x_124) ;  /* 0xfffffffc00f0a947 */ /* 0x004fea000383ffff */
[----:B------:R-:W-:Y:S05]  /*67f0*/  BRA `(.L_x_125) ;  /* 0xffffffd800287947 */ /* 0x000fea000383ffff */
.L_x_77:
[----:B--2---:R2:W1:Y:S02]  /*6800*/  SYNCS.PHASECHK.TRANS64.TRYWAIT P0, [R0+URZ+0x60], R3 ;  /* 0x00006003000075a7 */ /* 0x00446400080011ff */
[----:B-1----:R-:W-:Y:S05]  /*6810*/  @!P0 NANOSLEEP.SYNCS 0x989680 ;  /* 0x009896800000895d */ /* 0x002fea0003900000 */
[----:B------:R-:W1:Y:S02]  /*6820*/  @!P0 SYNCS.PHASECHK.TRANS64 P0, [R0+URZ+0x60], R3 ;  /* 0x00006003000085a7 */ /* 0x000e6400080010ff */
[----:B-1----:R-:W-:Y:S05]  /*6830*/  @!P0 BRA `(.L_x_77) ;  /* 0xfffffffc00f08947 */ /* 0x002fea000383ffff */
[----:B------:R-:W-:Y:S05]  /*6840*/  BRA `(.L_x_126) ;  /* 0xffffffdc00847947 */ /* 0x000fea000383ffff */
.L_x_88:
[----:B-1----:R-:W-:Y:S04]  /*6850*/  MOV R0, UR43 ;  /* 0x0000002b00007c02 */ /* 0x002fe80008000f00 */
[----:B------:R1:W2:Y:S03]  /*6860*/  SYNCS.PHASECHK.TRANS64.TRYWAIT P1, [R0+URZ+0x40], R3 ;  /* 0x00004003000075a7 */ /* 0x0002a600080211ff */
[----:B--2---:R-:W-:Y:S05]  /*6870*/  @!P1 NANOSLEEP.SYNCS 0x989680 ;  /* 0x009896800000995d */ /* 0x004fea0003900000 */
[----:B------:R-:W2:Y:S02]  /*6880*/  @!P1 SYNCS.PHASECHK.TRANS64 P1, [R0+URZ+0x40], R3 ;  /* 0x00004003000095a7 */ /* 0x000ea400080210ff */
[----:B--2---:R-:W-:Y:S05]  /*6890*/  @!P1 BRA `(.L_x_88) ;  /* 0xfffffffc00ec9947 */ /* 0x004fea000383ffff */
[----:B------:R-:W-:Y:S05]  /*68a0*/  BRA `(.L_x_87) ;  /* 0xffffffe800787947 */ /* 0x000fea000383ffff */
.L_x_90:
[----:B-1----:R1:W4:Y:S02]  /*68b0*/  SYNCS.PHASECHK.TRANS64.TRYWAIT P1, [R92+URZ+0x80], R7 ;  /* 0x000080075c0075a7 */ /* 0x00232400080211ff */
[----:B----4-:R-:W-:Y:S05]  /*68c0*/  @!P1 NANOSLEEP.SYNCS 0x989680 ;  /* 0x009896800000995d */ /* 0x010fea0003900000 */
[----:B------:R-:W4:Y:S02]  /*68d0*/  @!P1 SYNCS.PHASECHK.TRANS64 P1, [R92+URZ+0x80], R7 ;  /* 0x000080075c0095a7 */ /* 0x000f2400080210ff */
[----:B----4-:R-:W-:Y:S05]  /*68e0*/  @!P1 BRA `(.L_x_90) ;  /* 0xfffffffc00f09947 */ /* 0x010fea000383ffff */
[----:B------:R-:W-:Y:S05]  /*68f0*/  BRA `(.L_x_89) ;  /* 0xffffffe800b47947 */ /* 0x000fea000383ffff */
        .weak           $__internal_0_$__cuda_sm10x_tcgen05_guardrail_trap_col_being_dealloced_not_returned_by_alloc
        .type           $__internal_0_$__cuda_sm10x_tcgen05_guardrail_trap_col_being_dealloced_not_returned_by_alloc,@function
        .size           $__internal_0_$__cuda_sm10x_tcgen05_guardrail_trap_col_being_dealloced_not_returned_by_alloc,($__internal_1_$__cuda_sm10x_tcgen05_guardrail_trap_phase_invalid_during_alloc - $__internal_0_$__cuda_sm10x_tcgen05_guardrail_trap_col_being_dealloced_not_returned_by_alloc)
$__internal_0_$__cuda_sm10x_tcgen05_guardrail_trap_col_being_dealloced_not_returned_by_alloc:
[----:B------:R-:W-:Y:S05]  /*6900*/  BPT.TRAP 0x1 ;  /* 0x000000040000795c */ /* 0x000fea0000300000 */
[----:B------:R-:W-:-:S04]  /*6910*/  HFMA2 R3, -RZ, RZ, 0, 0 ;  /* 0x00000000ff037431 */ /* 0x000fc800000001ff */
[----:B------:R-:W-:Y:S05]  /*6920*/  RET.REL.NODEC R2 `(_ZN7cutlass13device_kernelINS_4gemm6kernel13GemmUniversalIN4cute5tupleIJiiiiEEENS1_10collective13CollectiveMmaINS1_35MainloopSm100TmaUmmaWarpSpecializedILi4ELi2ELi4ENS5_IJNS4_1CILi1EEESB_SB_EEEEENS5_IJNSA_ILi64EEESE_NSA_ILi32EEEEEEaNS5_IJlSB_lEEEaSH_NS4_8TiledMMAINS4_8MMA_AtomIJNS4_15SM100_MMA_S8_SSIaaiLi64ELi64ELNS4_4UMMA5MajorE0ELSM_0ELNSL_8SaturateE0EEEEEENS4_6LayoutISC_NS5_IJNSA_ILi0EEESR_SR_EEEEENS5_IJNS4_10UnderscoreESU_SU_EEEEENS4_13SM90_TMA_LOADENS4_14ComposedLayoutINS4_7SwizzleILi1ELi4ELi3EEENS4_18smem_ptr_flag_bitsILi8EEENSQ_INS5_IJNSA_ILi8EEESF_EEENS5_IJSF_SB_EEEEEEEvNS4_8identityESX_S17_vS18_EENS_8epilogue10collective18CollectiveEpilogueINS1A_23Sm100TmaWarpSpecializedILi1ELi1ELi32ELb0ELb0EEEJSG_NS5_IJNSQ_ISE_SB_EES1F_EEEaSH_aSH_NS1A_6fusion15FusionCallbacksIS1E_NS1H_17LinearCombinationIaiaiLNS_15FloatRoundStyleE2EEESG_S1G_JEEENS4_5SM1004TMEM4LOAD26SM100_TMEM_LOAD_16dp32b32xESX_NSY_INSZ_ILi2ELi4ELi3EEES12_NSQ_INS5_IJS13_SE_EEENS5_IJSE_SB_EEEEEEENS4_39AutoVectorizingCopyWithAssumedAlignmentILi128EEENS4_14SM90_TMA_STOREES1V_S1X_S1X_EEEvvEEEEvNT_6ParamsE) ;  /* 0xffffff9402b47950 */ /* 0x000fea0003c3ffff */
        .weak           $__internal_1_$__cuda_sm10x_tcgen05_guardrail_trap_phase_invalid_during_alloc
        .type           $__internal_1_$__cuda_sm10x_tcgen05_guardrail_trap_phase_invalid_during_alloc,@function
        .size           $__internal_1_$__cuda_sm10x_tcgen05_guardrail_trap_phase_invalid_during_alloc,($__internal_2_$__cuda_sm10x_tcgen05_guardrail_trap_unallocated_columns_being_dealloced - $__internal_1_$__cuda_sm10x_tcgen05_guardrail_trap_phase_invalid_during_alloc)
$__internal_1_$__cuda_sm10x_tcgen05_guardrail_trap_phase_invalid_during_alloc:
[----:B------:R-:W-:Y:S05]  /*6930*/  BPT.TRAP 0x1 ;  /* 0x000000040000795c */ /* 0x000fea0000300000 */
[----:B------:R-:W-:-:S04]  /*6940*/  MOV R3, 0x0 ;  /* 0x0000000000037802 */ /* 0x000fc80000000f00 */
[----:B------:R-:W-:Y:S05]  /*6950*/  RET.REL.NODEC R2 `(_ZN7cutlass13device_kernelINS_4gemm6kernel13GemmUniversalIN4cute5tupleIJiiiiEEENS1_10collective13CollectiveMmaINS1_35MainloopSm100TmaUmmaWarpSpecializedILi4ELi2ELi4ENS5_IJNS4_1CILi1EEESB_SB_EEEEENS5_IJNSA_ILi64EEESE_NSA_ILi32EEEEEEaNS5_IJlSB_lEEEaSH_NS4_8TiledMMAINS4_8MMA_AtomIJNS4_15SM100_MMA_S8_SSIaaiLi64ELi64ELNS4_4UMMA5MajorE0ELSM_0ELNSL_8SaturateE0EEEEEENS4_6LayoutISC_NS5_IJNSA_ILi0EEESR_SR_EEEEENS5_IJNS4_10UnderscoreESU_SU_EEEEENS4_13SM90_TMA_LOADENS4_14ComposedLayoutINS4_7SwizzleILi1ELi4ELi3EEENS4_18smem_ptr_flag_bitsILi8EEENSQ_INS5_IJNSA_ILi8EEESF_EEENS5_IJSF_SB_EEEEEEEvNS4_8identityESX_S17_vS18_EENS_8epilogue10collective18CollectiveEpilogueINS1A_23Sm100TmaWarpSpecializedILi1ELi1ELi32ELb0ELb0EEEJSG_NS5_IJNSQ_ISE_SB_EES1F_EEEaSH_aSH_NS1A_6fusion15FusionCallbacksIS1E_NS1H_17LinearCombinationIaiaiLNS_15FloatRoundStyleE2EEESG_S1G_JEEENS4_5SM1004TMEM4LOAD26SM100_TMEM_LOAD_16dp32b32xESX_NSY_INSZ_ILi2ELi4ELi3EEES12_NSQ_INS5_IJS13_SE_EEENS5_IJSE_SB_EEEEEEENS4_39AutoVectorizingCopyWithAssumedAlignmentILi128EEENS4_14SM90_TMA_STOREES1V_S1X_S1X_EEEvvEEEEvNT_6ParamsE) ;  /* 0xffffff9402a87950 */ /* 0x000fea0003c3ffff */
        .weak           $__internal_2_$__cuda_sm10x_tcgen05_guardrail_trap_unallocated_columns_being_dealloced
        .type           $__internal_2_$__cuda_sm10x_tcgen05_guardrail_trap_unallocated_columns_being_dealloced,@function
        .size           $__internal_2_$__cuda_sm10x_tcgen05_guardrail_trap_unallocated_columns_being_dealloced,(.L_x_128 - $__internal_2_$__cuda_sm10x_tcgen05_guardrail_trap_unallocated_columns_being_dealloced)
$__internal_2_$__cuda_sm10x_tcgen05_guardrail_trap_unallocated_columns_being_dealloced:
[----:B------:R-:W-:Y:S05]  /*6960*/  BPT.TRAP 0x1 ;  /* 0x000000040000795c */ /* 0x000fea0000300000 */
[----:B------:R-:W-:-:S04]  /*6970*/  HFMA2 R3, -RZ, RZ, 0, 0 ;  /* 0x00000000ff037431 */ /* 0x000fc800000001ff */
[----:B------:R-:W-:Y:S05]  /*6980*/  RET.REL.NODEC R2 `(_ZN7cutlass13device_kernelINS_4gemm6kernel13GemmUniversalIN4cute5tupleIJiiiiEEENS1_10collective13CollectiveMmaINS1_35MainloopSm100TmaUmmaWarpSpecializedILi4ELi2ELi4ENS5_IJNS4_1CILi1EEESB_SB_EEEEENS5_IJNSA_ILi64EEESE_NSA_ILi32EEEEEEaNS5_IJlSB_lEEEaSH_NS4_8TiledMMAINS4_8MMA_AtomIJNS4_15SM100_MMA_S8_SSIaaiLi64ELi64ELNS4_4UMMA5MajorE0ELSM_0ELNSL_8SaturateE0EEEEEENS4_6LayoutISC_NS5_IJNSA_ILi0EEESR_SR_EEEEENS5_IJNS4_10UnderscoreESU_SU_EEEEENS4_13SM90_TMA_LOADENS4_14ComposedLayoutINS4_7SwizzleILi1ELi4ELi3EEENS4_18smem_ptr_flag_bitsILi8EEENSQ_INS5_IJNSA_ILi8EEESF_EEENS5_IJSF_SB_EEEEEEEvNS4_8identityESX_S17_vS18_EENS_8epilogue10collective18CollectiveEpilogueINS1A_23Sm100TmaWarpSpecializedILi1ELi1ELi32ELb0ELb0EEEJSG_NS5_IJNSQ_ISE_SB_EES1F_EEEaSH_aSH_NS1A_6fusion15FusionCallbacksIS1E_NS1H_17LinearCombinationIaiaiLNS_15FloatRoundStyleE2EEESG_S1G_JEEENS4_5SM1004TMEM4LOAD26SM100_TMEM_LOAD_16dp32b32xESX_NSY_INSZ_ILi2ELi4ELi3EEES12_NSQ_INS5_IJS13_SE_EEENS5_IJSE_SB_EEEEEEENS4_39AutoVectorizingCopyWithAssumedAlignmentILi128EEENS4_14SM90_TMA_STOREES1V_S1X_S1X_EEEvvEEEEvNT_6ParamsE) ;  /* 0xffffff94029c7950 */ /* 0x000fea0003c3ffff */
.L_x_127:
[----:B------:R-:W-:-:S00]  /*6990*/  BRA `(.L_x_127) ;  /* 0xfffffffc00fc7947 */ /* 0x000fc0000383ffff */
[----:B------:R-:W-:-:S00]  /*69a0*/  NOP ;  /* 0x0000000000007918 */ /* 0x000fc00000000000 */
        /* <DEDUP_REMOVED lines=13> */
.L_x_128:


//--------------------- .nv.global.init           --------------------------
	.section	.nv.global.init,"aw",@progbits
.nv.global.init:
	.type		$str$27,@object
	.size		$str$27,($str$28 - $str$27)
$str$27:
        /*0000*/ 	.byte	0x28, 0x61, 0x64, 0x64, 0x72, 0x65, 0x73, 0x73, 0x20, 0x26, 0x20, 0x6d, 0x61, 0x73, 0x6b, 0x29
        /*0010*/ 	.byte	0x20, 0x3d, 0x3d, 0x20, 0x30, 0x00
	.type		$str$28,@object
	.size		$str$28,($str$26 - $str$28)
$str$28:
        /*0016*/ 	.byte	0x2f, 0x74, 0x6d, 0x70, 0x2f, 0x63, 0x75, 0x74, 0x6c, 0x61, 0x73, 0x73, 0x5f, 0x73, 0x77, 0x65
        /*0026*/ 	.byte	0x65, 0x70, 0x5f, 0x73, 0x72, 0x63, 0x2f, 0x69, 0x6e, 0x63, 0x6c, 0x75, 0x64, 0x65, 0x2f, 0x63
        /*0036*/ 	.byte	0x75, 0x74, 0x65, 0x2f, 0x70, 0x6f, 0x69, 0x6e, 0x74, 0x65, 0x72, 0x5f, 0x66, 0x6c, 0x61, 0x67
        /*0046*/ 	.byte	0x67, 0x65, 0x64, 0x2e, 0x68, 0x70, 0x70, 0x00
	.type		$str$26,@object
	.size		$str$26,($str$25 - $str$26)
$str$26:
        /*004e*/ 	.byte	0x2f, 0x74, 0x6d, 0x70, 0x2f, 0x63, 0x75, 0x74, 0x6c, 0x61, 0x73, 0x73, 0x5f, 0x73, 0x77, 0x65
        /*005e*/ 	.byte	0x65, 0x70, 0x5f, 0x73, 0x72, 0x63, 0x2f, 0x69, 0x6e, 0x63, 0x6c, 0x75, 0x64, 0x65, 0x2f, 0x63
        /*006e*/ 	.byte	0x75, 0x74, 0x65, 0x2f, 0x61, 0x74, 0x6f, 0x6d, 0x2f, 0x63, 0x6f, 0x70, 0x79, 0x5f, 0x74, 0x72
        /*007e*/ 	.byte	0x61, 0x69, 0x74, 0x73, 0x5f, 0x73, 0x6d, 0x31, 0x30, 0x30, 0x2e, 0x68, 0x70, 0x70, 0x00
	.type		$str$25,@object
	.size		$str$25,(__unnamed_1 - $str$25)
$str$25:
        /*008d*/ 	.byte	0x28, 0x28, 0x75, 0x69, 0x6e, 0x74, 0x33, 0x32, 0x5f, 0x74, 0x28, 0x74, 0x68, 0x72, 0x65, 0x61
        /*009d*/ 	.byte	0x64, 0x49, 0x64, 0x78, 0x2e, 0x78, 0x29, 0x20, 0x2f, 0x20, 0x33, 0x32, 0x29, 0x20, 0x25, 0x20
        /*00ad*/ 	.byte	0x34, 0x29, 0x20, 0x3d, 0x3d, 0x20, 0x28, 0x28, 0x28, 0x74, 0x6d, 0x65, 0x6d, 0x5f, 0x61, 0x64
        /*00bd*/ 	.byte	0x64, 0x72, 0x20, 0x3e, 0x3e, 0x20, 0x31, 0x36, 0x29, 0x20, 0x2f, 0x20, 0x33, 0x32, 0x29, 0x20
        /*00cd*/ 	.byte	0x25, 0x20, 0x34, 0x29, 0x00
	.type		__unnamed_1,@object
	.size		__unnamed_1,(__unnamed_2 - __unnamed_1)
__unnamed_1:
        /*00d2*/ 	.byte	0x61, 0x75, 0x74, 0x6f, 0x20, 0x63, 0x75, 0x74, 0x65, 0x3a, 0x3a, 0x61, 0x73, 0x5f, 0x70, 0x6f
        /* <DEDUP_REMOVED lines=24> */
        /*0262*/ 	.byte	0x00
	.type		__unnamed_2,@object
	.size		__unnamed_2,(.L_2 - __unnamed_2)
__unnamed_2:
        /* <DEDUP_REMOVED lines=41> */
.L_2:


//--------------------- .nv.shared._ZN7cutlass13device_kernelINS_4gemm6kernel13GemmUniversalIN4cute5tupleIJiiiiEEENS1_10collective13CollectiveMmaINS1_35MainloopSm100TmaUmmaWarpSpecializedILi4ELi2ELi4ENS5_IJNS4_1CILi1EEESB_SB_EEEEENS5_IJNSA_ILi64EEESE_NSA_ILi32EEEEEEaNS5_IJlSB_lEEEaSH_NS4_8TiledMMAINS4_8MMA_AtomIJNS4_15SM100_MMA_S8_SSIaaiLi64ELi64ELNS4_4UMMA5MajorE0ELSM_0ELNSL_8SaturateE0EEEEEENS4_6LayoutISC_NS5_IJNSA_ILi0EEESR_SR_EEEEENS5_IJNS4_10UnderscoreESU_SU_EEEEENS4_13SM90_TMA_LOADENS4_14ComposedLayoutINS4_7SwizzleILi1ELi4ELi3EEENS4_18smem_ptr_flag_bitsILi8EEENSQ_INS5_IJNSA_ILi8EEESF_EEENS5_IJSF_SB_EEEEEEEvNS4_8identityESX_S17_vS18_EENS_8epilogue10collective18CollectiveEpilogueINS1A_23Sm100TmaWarpSpecializedILi1ELi1ELi32ELb0ELb0EEEJSG_NS5_IJNSQ_ISE_SB_EES1F_EEEaSH_aSH_NS1A_6fusion15FusionCallbacksIS1E_NS1H_17LinearCombinationIaiaiLNS_15FloatRoundStyleE2EEESG_S1G_JEEENS4_5SM1004TMEM4LOAD26SM100_TMEM_LOAD_16dp32b32xESX_NSY_INSZ_ILi2ELi4ELi3EEES12_NSQ_INS5_IJS13_SE_EEENS5_IJSE_SB_EEEEEEENS4_39AutoVectorizingCopyWithAssumedAlignmentILi128EEENS4_14SM90_TMA_STOREES1V_S1X_S1X_EEEvvEEEEvNT_6ParamsE --------------------------
	.section	.nv.shared._ZN7cutlass13device_kernelINS_4gemm6kernel13GemmUniversalIN4cute5tupleIJiiiiEEENS1_10collective13CollectiveMmaINS1_35MainloopSm100TmaUmmaWarpSpecializedILi4ELi2ELi4ENS5_IJNS4_1CILi1EEESB_SB_EEEEENS5_IJNSA_ILi64EEESE_NSA_ILi32EEEEEEaNS5_IJlSB_lEEEaSH_NS4_8TiledMMAINS4_8MMA_AtomIJNS4_15SM100_MMA_S8_SSIaaiLi64ELi64ELNS4_4UMMA5MajorE0ELSM_0ELNSL_8SaturateE0EEEEEENS4_6LayoutISC_NS5_IJNSA_ILi0EEESR_SR_EEEEENS5_IJNS4_10UnderscoreESU_SU_EEEEENS4_13SM90_TMA_LOADENS4_14ComposedLayoutINS4_7SwizzleILi1ELi4ELi3EEENS4_18smem_ptr_flag_bitsILi8EEENSQ_INS5_IJNSA_ILi8EEESF_EEENS5_IJSF_SB_EEEEEEEvNS4_8identityESX_S17_vS18_EENS_8epilogue10collective18CollectiveEpilogueINS1A_23Sm100TmaWarpSpecializedILi1ELi1ELi32ELb0ELb0EEEJSG_NS5_IJNSQ_ISE_SB_EES1F_EEEaSH_aSH_NS1A_6fusion15FusionCallbacksIS1E_NS1H_17LinearCombinationIaiaiLNS_15FloatRoundStyleE2EEESG_S1G_JEEENS4_5SM1004TMEM4LOAD26SM100_TMEM_LOAD_16dp32b32xESX_NSY_INSZ_ILi2ELi4ELi3EEES12_NSQ_INS5_IJS13_SE_EEENS5_IJSE_SB_EEEEEEENS4_39AutoVectorizingCopyWithAssumedAlignmentILi128EEENS4_14SM90_TMA_STOREES1V_S1X_S1X_EEEvvEEEEvNT_6ParamsE,"aw",@nobits
	.sectionflags	@""
	.align	16
	.zero		1024


//--------------------- .nv.shared.reserved.0     --------------------------
	.section	.nv.shared.reserved.0,"aw",@nobits
	.weak		__nv_reservedSMEM_offset_0_alias
	.size		__nv_reservedSMEM_offset_0_alias, 0, 64
	.other		__nv_reservedSMEM_offset_0_alias,@"STO_CUDA_RESERVED_SHARED STV_DEFAULT"
__nv_reservedSMEM_offset_0_alias:
	.zero		0
.nv.shared.reserved.0:
	.zero		64
	.weak		__nv_reservedSMEM_tcgen05_partition
	.type		__nv_reservedSMEM_tcgen05_partition,@object
	.size		__nv_reservedSMEM_tcgen05_partition,(.L_0 - __nv_reservedSMEM_tcgen05_partition)
__nv_reservedSMEM_tcgen05_partition:
	.zero		32
.L_0:


//--------------------- .nv.global                --------------------------
	.section	.nv.global,"aw",@nobits
.nv.global:
	.type		_ZN40_INTERNAL_459207fd_4_k_cu_2cb9eafc_213644cute1_E,@object
	.size		_ZN40_INTERNAL_459207fd_4_k_cu_2cb9eafc_213644cute1_E,(_ZN40_INTERNAL_459207fd_4_k_cu_2cb9eafc_213644cuda3std3__45__cpo6cbeginE - _ZN40_INTERNAL_459207fd_4_k_cu_2cb9eafc_213644cute1_E)
_ZN40_INTERNAL_459207fd_4_k_cu_2cb9eafc_213644cute1_E:
	.zero		1
	.type		_ZN40_INTERNAL_459207fd_4_k_cu_2cb9eafc_213644cuda3std3__45__cpo6cbeginE,@object
	.size		_ZN40_INTERNAL_459207fd_4_k_cu_2cb9eafc_213644cuda3std3__45__cpo6cbeginE,(_ZN40_INTERNAL_459207fd_4_k_cu_2cb9eafc_213644cuda3std3__48in_placeE - _ZN40_INTERNAL_459207fd_4_k_cu_2cb9eafc_213644cuda3std3__45__cpo6cbeginE)
_ZN40_INTERNAL_459207fd_4_k_cu_2cb9eafc_213644cuda3std3__45__cpo6cbeginE:
	.zero		1
	.type		_ZN40_INTERNAL_459207fd_4_k_cu_2cb9eafc_213644cuda3std3__48in_placeE,@object
	.size		_ZN40_INTERNAL_459207fd_4_k_cu_2cb9eafc_213644cuda3std3__48in_placeE,(_ZN40_INTERNAL_459207fd_4_k_cu_2cb9eafc_213644cuda3std6ranges3__45__cpo9iter_moveE - _ZN40_INTERNAL_459207fd_4_k_cu_2cb9eafc_213644cuda3std3__48in_placeE)
_ZN40_INTERNAL_459207fd_4_k_cu_2cb9eafc_213644cuda3std3__48in_placeE:
	.zero		1
	.type		_ZN40_INTERNAL_459207fd_4_k_cu_2cb9eafc_213644cuda3std6ranges3__45__cpo9iter_moveE,@object
	.size		_ZN40_INTERNAL_459207fd_4_k_cu_2cb9eafc_213644cuda3std6ranges3__45__cpo9iter_moveE,(_ZN40_INTERNAL_459207fd_4_k_cu_2cb9eafc_213644cuda3std3__45__cpo5beginE - _ZN40_INTERNAL_459207fd_4_k_cu_2cb9eafc_213644cuda3std6ranges3__45__cpo9iter_moveE)
_ZN40_INTERNAL_459207fd_4_k_cu_2cb9eafc_213644cuda3std6ranges3__45__cpo9iter_moveE:
	.zero		1
	.type		_ZN40_INTERNAL_459207fd_4_k_cu_2cb9eafc_213644cuda3std3__45__cpo5beginE,@object
	.size		_ZN40_INTERNAL_459207fd_4_k_cu_2cb9eafc_213644cuda3std3__45__cpo5beginE,(_ZN40_INTERNAL_459207fd_4_k_cu_2cb9eafc_213644cuda3std3__442_GLOBAL__N__459207fd_4_k_cu_2cb9eafc_213646ignoreE - _ZN40_INTERNAL_459207fd_4_k_cu_2cb9eafc_213644cuda3std3__45__cpo5beginE)
_ZN40_INTERNAL_459207fd_4_k_cu_2cb9eafc_213644cuda3std3__45__cpo5beginE:
	.zero		1
	.type		_ZN40_INTERNAL_459207fd_4_k_cu_2cb9eafc_213644cuda3std3__442_GLOBAL__N__459207fd_4_k_cu_2cb9eafc_213646ignoreE,@object
	.size		_ZN40_INTERNAL_459207fd_4_k_cu_2cb9eafc_213644cuda3std3__442_GLOBAL__N__459207fd_4_k_cu_2cb9eafc_213646ignoreE,(_ZN40_INTERNAL_459207fd_4_k_cu_2cb9eafc_213644cute7productE - _ZN40_INTERNAL_459207fd_4_k_cu_2cb9eafc_213644cuda3std3__442_GLOBAL__N__459207fd_4_k_cu_2cb9eafc_213646ignoreE)
_ZN40_INTERNAL_459207fd_4_k_cu_2cb9eafc_213644cuda3std3__442_GLOBAL__N__459207fd_4_k_cu_2cb9eafc_213646ignoreE:
	.zero		1
	.type		_ZN40_INTERNAL_459207fd_4_k_cu_2cb9eafc_213644cute7productE,@object
	.size		_ZN40_INTERNAL_459207fd_4_k_cu_2cb9eafc_213644cute7productE,(_ZN40_INTERNAL_459207fd_4_k_cu_2cb9eafc_213644cuda3std3__45__cpo3endE - _ZN40_INTERNAL_459207fd_4_k_cu_2cb9eafc_213644cute7productE)
_ZN40_INTERNAL_459207fd_4_k_cu_2cb9eafc_213644cute7productE:
	.zero		1
	.type		_ZN40_INTERNAL_459207fd_4_k_cu_2cb9eafc_213644cuda3std3__45__cpo3endE,@object
	.size		_ZN40_INTERNAL_459207fd_4_k_cu_2cb9eafc_213644cuda3std3__45__cpo3endE,(_ZN40_INTERNAL_459207fd_4_k_cu_2cb9eafc_213644cuda3std3__419piecewise_constructE - _ZN40_INTERNAL_459207fd_4_k_cu_2cb9eafc_213644cuda3std3__45__cpo3endE)
_ZN40_INTERNAL_459207fd_4_k_cu_2cb9eafc_213644cuda3std3__45__cpo3endE:
	.zero		1
	.type		_ZN40_INTERNAL_459207fd_4_k_cu_2cb9eafc_213644cuda3std3__419piecewise_constructE,@object
	.size		_ZN40_INTERNAL_459207fd_4_k_cu_2cb9eafc_213644cuda3std3__419piecewise_constructE,(_ZN40_INTERNAL_459207fd_4_k_cu_2cb9eafc_213644cuda3std3__45__cpo4cendE - _ZN40_INTERNAL_459207fd_4_k_cu_2cb9eafc_213644cuda3std3__419piecewise_constructE)
_ZN40_INTERNAL_459207fd_4_k_cu_2cb9eafc_213644cuda3std3__419piecewise_constructE:
	.zero		1
	.type		_ZN40_INTERNAL_459207fd_4_k_cu_2cb9eafc_213644cuda3std3__45__cpo4cendE,@object
	.size		_ZN40_INTERNAL_459207fd_4_k_cu_2cb9eafc_213644cuda3std3__45__cpo4cendE,(_ZN40_INTERNAL_459207fd_4_k_cu_2cb9eafc_213644cuda3std6ranges3__45__cpo4swapE - _ZN40_INTERNAL_459207fd_4_k_cu_2cb9eafc_213644cuda3std3__45__cpo4cendE)
_ZN40_INTERNAL_459207fd_4_k_cu_2cb9eafc_213644cuda3std3__45__cpo4cendE:
	.zero		1
	.type		_ZN40_INTERNAL_459207fd_4_k_cu_2cb9eafc_213644cuda3std6ranges3__45__cpo4swapE,@object
	.size		_ZN40_INTERNAL_459207fd_4_k_cu_2cb9eafc_213644cuda3std6ranges3__45__cpo4swapE,(.L_10 - _ZN40_INTERNAL_459207fd_4_k_cu_2cb9eafc_213644cuda3std6ranges3__45__cpo4swapE)
_ZN40_INTERNAL_459207fd_4_k_cu_2cb9eafc_213644cuda3std6ranges3__45__cpo4swapE:
	.zero		1
.L_10:


//--------------------- .nv.constant0._ZN7cutlass13device_kernelINS_4gemm6kernel13GemmUniversalIN4cute5tupleIJiiiiEEENS1_10collective13CollectiveMmaINS1_35MainloopSm100TmaUmmaWarpSpecializedILi4ELi2ELi4ENS5_IJNS4_1CILi1EEESB_SB_EEEEENS5_IJNSA_ILi64EEESE_NSA_ILi32EEEEEEaNS5_IJlSB_lEEEaSH_NS4_8TiledMMAINS4_8MMA_AtomIJNS4_15SM100_MMA_S8_SSIaaiLi64ELi64ELNS4_4UMMA5MajorE0ELSM_0ELNSL_8SaturateE0EEEEEENS4_6LayoutISC_NS5_IJNSA_ILi0EEESR_SR_EEEEENS5_IJNS4_10UnderscoreESU_SU_EEEEENS4_13SM90_TMA_LOADENS4_14ComposedLayoutINS4_7SwizzleILi1ELi4ELi3EEENS4_18smem_ptr_flag_bitsILi8EEENSQ_INS5_IJNSA_ILi8EEESF_EEENS5_IJSF_SB_EEEEEEEvNS4_8identityESX_S17_vS18_EENS_8epilogue10collective18CollectiveEpilogueINS1A_23Sm100TmaWarpSpecializedILi1ELi1ELi32ELb0ELb0EEEJSG_NS5_IJNSQ_ISE_SB_EES1F_EEEaSH_aSH_NS1A_6fusion15FusionCallbacksIS1E_NS1H_17LinearCombinationIaiaiLNS_15FloatRoundStyleE2EEESG_S1G_JEEENS4_5SM1004TMEM4LOAD26SM100_TMEM_LOAD_16dp32b32xESX_NSY_INSZ_ILi2ELi4ELi3EEES12_NSQ_INS5_IJS13_SE_EEENS5_IJSE_SB_EEEEEEENS4_39AutoVectorizingCopyWithAssumedAlignmentILi128EEENS4_14SM90_TMA_STOREES1V_S1X_S1X_EEEvvEEEEvNT_6ParamsE --------------------------
	.section	.nv.constant0._ZN7cutlass13device_kernelINS_4gemm6kernel13GemmUniversalIN4cute5tupleIJiiiiEEENS1_10collective13CollectiveMmaINS1_35MainloopSm100TmaUmmaWarpSpecializedILi4ELi2ELi4ENS5_IJNS4_1CILi1EEESB_SB_EEEEENS5_IJNSA_ILi64EEESE_NSA_ILi32EEEEEEaNS5_IJlSB_lEEEaSH_NS4_8TiledMMAINS4_8MMA_AtomIJNS4_15SM100_MMA_S8_SSIaaiLi64ELi64ELNS4_4UMMA5MajorE0ELSM_0ELNSL_8SaturateE0EEEEEENS4_6LayoutISC_NS5_IJNSA_ILi0EEESR_SR_EEEEENS5_IJNS4_10UnderscoreESU_SU_EEEEENS4_13SM90_TMA_LOADENS4_14ComposedLayoutINS4_7SwizzleILi1ELi4ELi3EEENS4_18smem_ptr_flag_bitsILi8EEENSQ_INS5_IJNSA_ILi8EEESF_EEENS5_IJSF_SB_EEEEEEEvNS4_8identityESX_S17_vS18_EENS_8epilogue10collective18CollectiveEpilogueINS1A_23Sm100TmaWarpSpecializedILi1ELi1ELi32ELb0ELb0EEEJSG_NS5_IJNSQ_ISE_SB_EES1F_EEEaSH_aSH_NS1A_6fusion15FusionCallbacksIS1E_NS1H_17LinearCombinationIaiaiLNS_15FloatRoundStyleE2EEESG_S1G_JEEENS4_5SM1004TMEM4LOAD26SM100_TMEM_LOAD_16dp32b32xESX_NSY_INSZ_ILi2ELi4ELi3EEES12_NSQ_INS5_IJS13_SE_EEENS5_IJSE_SB_EEEEEEENS4_39AutoVectorizingCopyWithAssumedAlignmentILi128EEENS4_14SM90_TMA_STOREES1V_S1X_S1X_EEEvvEEEEvNT_6ParamsE,"a",@progbits
	.sectionflags	@""
	.align	4
.nv.constant0._ZN7cutlass13device_kernelINS_4gemm6kernel13GemmUniversalIN4cute5tupleIJiiiiEEENS1_10collective13CollectiveMmaINS1_35MainloopSm100TmaUmmaWarpSpecializedILi4ELi2ELi4ENS5_IJNS4_1CILi1EEESB_SB_EEEEENS5_IJNSA_ILi64EEESE_NSA_ILi32EEEEEEaNS5_IJlSB_lEEEaSH_NS4_8TiledMMAINS4_8MMA_AtomIJNS4_15SM100_MMA_S8_SSIaaiLi64ELi64ELNS4_4UMMA5MajorE0ELSM_0ELNSL_8SaturateE0EEEEEENS4_6LayoutISC_NS5_IJNSA_ILi0EEESR_SR_EEEEENS5_IJNS4_10UnderscoreESU_SU_EEEEENS4_13SM90_TMA_LOADENS4_14ComposedLayoutINS4_7SwizzleILi1ELi4ELi3EEENS4_18smem_ptr_flag_bitsILi8EEENSQ_INS5_IJNSA_ILi8EEESF_EEENS5_IJSF_SB_EEEEEEEvNS4_8identityESX_S17_vS18_EENS_8epilogue10collective18CollectiveEpilogueINS1A_23Sm100TmaWarpSpecializedILi1ELi1ELi32ELb0ELb0EEEJSG_NS5_IJNSQ_ISE_SB_EES1F_EEEaSH_aSH_NS1A_6fusion15FusionCallbacksIS1E_NS1H_17LinearCombinationIaiaiLNS_15FloatRoundStyleE2EEESG_S1G_JEEENS4_5SM1004TMEM4LOAD26SM100_TMEM_LOAD_16dp32b32xESX_NSY_INSZ_ILi2ELi4ELi3EEES12_NSQ_INS5_IJS13_SE_EEENS5_IJSE_SB_EEEEEEENS4_39AutoVectorizingCopyWithAssumedAlignmentILi128EEENS4_14SM90_TMA_STOREES1V_S1X_S1X_EEEvvEEEEvNT_6ParamsE:
	.zero		2944


//--------------------- SYMBOLS --------------------------

	.type		.nv.reservedSmem.offset0,@object
	.size		.nv.reservedSmem.offset0,0x4
	.type		.nv.reservedSmem.cap,@object
	.size		.nv.reservedSmem.cap,0x4
	.type		__assertfail,@function
